//
// Generated by NVIDIA NVVM Compiler
//
// Compiler Build ID: CL-36424714
// Cuda compilation tools, release 13.0, V13.0.88
// Based on NVVM 20.0.0
//

.version 9.0
.target sm_100
.address_size 64

	// .globl	default_function_kernel
// _ZZ23default_function_kernelE11data_shared has been demoted
// _ZZ23default_function_kernelE8G_shared has been demoted

.visible .entry default_function_kernel(
	.param .u64 .ptr .align 1 default_function_kernel_param_0,
	.param .u64 .ptr .align 1 default_function_kernel_param_1
)
.maxntid 238
{
	.reg .pred 	%p<50>;
	.reg .b16 	%rs<166>;
	.reg .b32 	%r<127>;
	.reg .b32 	%f<286>;
	.reg .b64 	%rd<50>;
	// demoted variable
	.shared .align 4 .b8 _ZZ23default_function_kernelE11data_shared[19584];
	// demoted variable
	.shared .align 4 .b8 _ZZ23default_function_kernelE8G_shared[168];
	ld.param.u64 	%rd3, [default_function_kernel_param_0];
	cvta.to.global.u64 	%rd1, %rd3;
	mov.u32 	%r1, %tid.x;
	shr.u32 	%r13, %r1, 1;
	mov.u32 	%r14, %ctaid.x;
	mul.lo.s32 	%r2, %r14, 288;
	add.s32 	%r15, %r2, %r1;
	mul.wide.u32 	%rd4, %r15, 4;
	add.s64 	%rd5, %rd1, %rd4;
	ld.global.nc.f32 	%f122, [%rd5];
	shl.b32 	%r16, %r1, 2;
	mov.u32 	%r17, _ZZ23default_function_kernelE11data_shared;
	add.s32 	%r3, %r17, %r16;
	st.shared.f32 	[%r3], %f122;
	setp.gt.u32 	%p2, %r1, 49;
	selp.b32 	%r18, 576, 0, %p2;
	setp.lt.u32 	%p3, %r1, 50;
	selp.b32 	%r19, 238, 65486, %p3;
	add.s32 	%r20, %r1, %r19;
	and.b32  	%r21, %r20, 65535;
	add.s32 	%r22, %r2, %r21;
	add.s32 	%r23, %r22, %r18;
	mul.wide.u32 	%rd6, %r23, 4;
	add.s64 	%rd7, %rd1, %rd6;
	ld.global.nc.f32 	%f123, [%rd7];
	st.shared.f32 	[%r3+952], %f123;
	cvt.u16.u32 	%rs1, %r13;
	add.s16 	%rs3, %rs1, 238;
	mul.hi.u16 	%rs4, %rs3, 456;
	mul.lo.s16 	%rs5, %rs4, 576;
	cvt.u32.u16 	%r24, %rs5;
	cvt.u16.u32 	%rs2, %r1;
	add.s16 	%rs6, %rs2, 476;
	mul.hi.u16 	%rs7, %rs6, 911;
	shr.u16 	%rs8, %rs7, 2;
	mul.lo.s16 	%rs9, %rs8, 288;
	sub.s16 	%rs10, %rs6, %rs9;
	cvt.u32.u16 	%r25, %rs10;
	add.s32 	%r26, %r2, %r25;
	add.s32 	%r27, %r26, %r24;
	mul.wide.u32 	%rd8, %r27, 4;
	add.s64 	%rd9, %rd1, %rd8;
	ld.global.nc.f32 	%f124, [%rd9];
	st.shared.f32 	[%r3+1904], %f124;
	add.s16 	%rs11, %rs1, 357;
	mul.hi.u16 	%rs12, %rs11, 456;
	mul.lo.s16 	%rs13, %rs12, 576;
	cvt.u32.u16 	%r28, %rs13;
	add.s16 	%rs14, %rs2, 714;
	mul.hi.u16 	%rs15, %rs14, 911;
	shr.u16 	%rs16, %rs15, 2;
	mul.lo.s16 	%rs17, %rs16, 288;
	sub.s16 	%rs18, %rs14, %rs17;
	cvt.u32.u16 	%r29, %rs18;
	add.s32 	%r30, %r2, %r29;
	add.s32 	%r31, %r30, %r28;
	mul.wide.u32 	%rd10, %r31, 4;
	add.s64 	%rd11, %rd1, %rd10;
	ld.global.nc.f32 	%f125, [%rd11];
	st.shared.f32 	[%r3+2856], %f125;
	add.s16 	%rs19, %rs1, 476;
	mul.hi.u16 	%rs20, %rs19, 911;
	shr.u16 	%rs21, %rs20, 1;
	mul.lo.s16 	%rs22, %rs21, 576;
	cvt.u32.u16 	%r32, %rs22;
	add.s16 	%rs23, %rs2, 952;
	mul.hi.u16 	%rs24, %rs23, 1821;
	shr.u16 	%rs25, %rs24, 3;
	mul.lo.s16 	%rs26, %rs25, 288;
	sub.s16 	%rs27, %rs23, %rs26;
	cvt.u32.u16 	%r33, %rs27;
	add.s32 	%r34, %r2, %r33;
	add.s32 	%r35, %r34, %r32;
	mul.wide.u32 	%rd12, %r35, 4;
	add.s64 	%rd13, %rd1, %rd12;
	ld.global.nc.f32 	%f126, [%rd13];
	st.shared.f32 	[%r3+3808], %f126;
	add.s16 	%rs28, %rs2, 1190;
	mul.hi.u16 	%rs29, %rs28, 1821;
	shr.u16 	%rs30, %rs29, 3;
	mul.lo.s16 	%rs31, %rs30, 288;
	sub.s16 	%rs32, %rs28, %rs31;
	cvt.u32.u16 	%r36, %rs32;
	add.s32 	%r37, %r2, %r36;
	mul.wide.u32 	%rd14, %r37, 4;
	add.s64 	%rd15, %rd1, %rd14;
	ld.global.nc.f32 	%f127, [%rd15+9216];
	st.shared.f32 	[%r3+4760], %f127;
	add.s16 	%rs33, %rs1, 714;
	mul.hi.u16 	%rs34, %rs33, 911;
	shr.u16 	%rs35, %rs34, 1;
	mul.lo.s16 	%rs36, %rs35, 576;
	cvt.u32.u16 	%r38, %rs36;
	add.s16 	%rs37, %rs2, 1428;
	mul.hi.u16 	%rs38, %rs37, 1821;
	shr.u16 	%rs39, %rs38, 3;
	mul.lo.s16 	%rs40, %rs39, 288;
	sub.s16 	%rs41, %rs37, %rs40;
	cvt.u32.u16 	%r39, %rs41;
	add.s32 	%r40, %r2, %r39;
	add.s32 	%r41, %r40, %r38;
	mul.wide.u32 	%rd16, %r41, 4;
	add.s64 	%rd17, %rd1, %rd16;
	ld.global.nc.f32 	%f128, [%rd17];
	st.shared.f32 	[%r3+5712], %f128;
	add.s16 	%rs42, %rs1, 833;
	mul.hi.u16 	%rs43, %rs42, 911;
	shr.u16 	%rs44, %rs43, 1;
	mul.lo.s16 	%rs45, %rs44, 576;
	cvt.u32.u16 	%r42, %rs45;
	add.s16 	%rs46, %rs2, 1666;
	mul.hi.u16 	%rs47, %rs46, 1821;
	shr.u16 	%rs48, %rs47, 3;
	mul.lo.s16 	%rs49, %rs48, 288;
	sub.s16 	%rs50, %rs46, %rs49;
	cvt.u32.u16 	%r43, %rs50;
	add.s32 	%r44, %r2, %r43;
	add.s32 	%r45, %r44, %r42;
	mul.wide.u32 	%rd18, %r45, 4;
	add.s64 	%rd19, %rd1, %rd18;
	ld.global.nc.f32 	%f129, [%rd19];
	st.shared.f32 	[%r3+6664], %f129;
	add.s16 	%rs51, %rs1, 952;
	mul.hi.u16 	%rs52, %rs51, 1821;
	shr.u16 	%rs53, %rs52, 2;
	mul.lo.s16 	%rs54, %rs53, 576;
	cvt.u32.u16 	%r46, %rs54;
	add.s16 	%rs55, %rs2, 1904;
	mul.hi.u16 	%rs56, %rs55, 3641;
	shr.u16 	%rs57, %rs56, 4;
	mul.lo.s16 	%rs58, %rs57, 288;
	sub.s16 	%rs59, %rs55, %rs58;
	cvt.u32.u16 	%r47, %rs59;
	add.s32 	%r48, %r2, %r47;
	add.s32 	%r49, %r48, %r46;
	mul.wide.u32 	%rd20, %r49, 4;
	add.s64 	%rd21, %rd1, %rd20;
	ld.global.nc.f32 	%f130, [%rd21];
	st.shared.f32 	[%r3+7616], %f130;
	add.s16 	%rs60, %rs1, 1071;
	mul.hi.u16 	%rs61, %rs60, 1821;
	shr.u16 	%rs62, %rs61, 2;
	mul.lo.s16 	%rs63, %rs62, 576;
	cvt.u32.u16 	%r50, %rs63;
	add.s16 	%rs64, %rs2, 2142;
	mul.hi.u16 	%rs65, %rs64, 3641;
	shr.u16 	%rs66, %rs65, 4;
	mul.lo.s16 	%rs67, %rs66, 288;
	sub.s16 	%rs68, %rs64, %rs67;
	cvt.u32.u16 	%r51, %rs68;
	add.s32 	%r52, %r2, %r51;
	add.s32 	%r53, %r52, %r50;
	mul.wide.u32 	%rd22, %r53, 4;
	add.s64 	%rd23, %rd1, %rd22;
	ld.global.nc.f32 	%f131, [%rd23];
	st.shared.f32 	[%r3+8568], %f131;
	add.s16 	%rs69, %rs1, 1190;
	mul.hi.u16 	%rs70, %rs69, 1821;
	shr.u16 	%rs71, %rs70, 2;
	mul.lo.s16 	%rs72, %rs71, 576;
	cvt.u32.u16 	%r54, %rs72;
	add.s16 	%rs73, %rs2, 2380;
	mul.hi.u16 	%rs74, %rs73, 3641;
	shr.u16 	%rs75, %rs74, 4;
	mul.lo.s16 	%rs76, %rs75, 288;
	sub.s16 	%rs77, %rs73, %rs76;
	cvt.u32.u16 	%r55, %rs77;
	add.s32 	%r56, %r2, %r55;
	add.s32 	%r57, %r56, %r54;
	mul.wide.u32 	%rd24, %r57, 4;
	add.s64 	%rd25, %rd1, %rd24;
	ld.global.nc.f32 	%f132, [%rd25];
	st.shared.f32 	[%r3+9520], %f132;
	add.s16 	%rs78, %rs2, 2618;
	mul.hi.u16 	%rs79, %rs78, 3641;
	shr.u16 	%rs80, %rs79, 4;
	mul.lo.s16 	%rs81, %rs80, 288;
	sub.s16 	%rs82, %rs78, %rs81;
	cvt.u32.u16 	%r58, %rs82;
	add.s32 	%r59, %r2, %r58;
	mul.wide.u32 	%rd26, %r59, 4;
	add.s64 	%rd27, %rd1, %rd26;
	ld.global.nc.f32 	%f133, [%rd27+20736];
	st.shared.f32 	[%r3+10472], %f133;
	add.s16 	%rs83, %rs1, 1428;
	mul.hi.u16 	%rs84, %rs83, 1821;
	shr.u16 	%rs85, %rs84, 2;
	mul.lo.s16 	%rs86, %rs85, 576;
	cvt.u32.u16 	%r60, %rs86;
	add.s16 	%rs87, %rs2, 2856;
	mul.hi.u16 	%rs88, %rs87, 3641;
	shr.u16 	%rs89, %rs88, 4;
	mul.lo.s16 	%rs90, %rs89, 288;
	sub.s16 	%rs91, %rs87, %rs90;
	cvt.u32.u16 	%r61, %rs91;
	add.s32 	%r62, %r2, %r61;
	add.s32 	%r63, %r62, %r60;
	mul.wide.u32 	%rd28, %r63, 4;
	add.s64 	%rd29, %rd1, %rd28;
	ld.global.nc.f32 	%f134, [%rd29];
	st.shared.f32 	[%r3+11424], %f134;
	add.s16 	%rs92, %rs1, 1547;
	mul.hi.u16 	%rs93, %rs92, 1821;
	shr.u16 	%rs94, %rs93, 2;
	mul.lo.s16 	%rs95, %rs94, 576;
	cvt.u32.u16 	%r64, %rs95;
	add.s16 	%rs96, %rs2, 3094;
	mul.hi.u16 	%rs97, %rs96, 3641;
	shr.u16 	%rs98, %rs97, 4;
	mul.lo.s16 	%rs99, %rs98, 288;
	sub.s16 	%rs100, %rs96, %rs99;
	cvt.u32.u16 	%r65, %rs100;
	add.s32 	%r66, %r2, %r65;
	add.s32 	%r67, %r66, %r64;
	mul.wide.u32 	%rd30, %r67, 4;
	add.s64 	%rd31, %rd1, %rd30;
	ld.global.nc.f32 	%f135, [%rd31];
	st.shared.f32 	[%r3+12376], %f135;
	add.s16 	%rs101, %rs1, 1666;
	mul.hi.u16 	%rs102, %rs101, 1821;
	shr.u16 	%rs103, %rs102, 2;
	mul.lo.s16 	%rs104, %rs103, 576;
	cvt.u32.u16 	%r68, %rs104;
	add.s16 	%rs105, %rs2, 3332;
	mul.hi.u16 	%rs106, %rs105, 3641;
	shr.u16 	%rs107, %rs106, 4;
	mul.lo.s16 	%rs108, %rs107, 288;
	sub.s16 	%rs109, %rs105, %rs108;
	cvt.u32.u16 	%r69, %rs109;
	add.s32 	%r70, %r2, %r69;
	add.s32 	%r71, %r70, %r68;
	mul.wide.u32 	%rd32, %r71, 4;
	add.s64 	%rd33, %rd1, %rd32;
	ld.global.nc.f32 	%f136, [%rd33];
	st.shared.f32 	[%r3+13328], %f136;
	add.s16 	%rs110, %rs1, 1785;
	mul.hi.u16 	%rs111, %rs110, 1821;
	shr.u16 	%rs112, %rs111, 2;
	mul.lo.s16 	%rs113, %rs112, 576;
	cvt.u32.u16 	%r72, %rs113;
	add.s16 	%rs114, %rs2, 3570;
	mul.hi.u16 	%rs115, %rs114, 3641;
	shr.u16 	%rs116, %rs115, 4;
	mul.lo.s16 	%rs117, %rs116, 288;
	sub.s16 	%rs118, %rs114, %rs117;
	cvt.u32.u16 	%r73, %rs118;
	add.s32 	%r74, %r2, %r73;
	add.s32 	%r75, %r74, %r72;
	mul.wide.u32 	%rd34, %r75, 4;
	add.s64 	%rd35, %rd1, %rd34;
	ld.global.nc.f32 	%f137, [%rd35];
	st.shared.f32 	[%r3+14280], %f137;
	add.s16 	%rs119, %rs1, 1904;
	mul.hi.u16 	%rs120, %rs119, 1821;
	shr.u16 	%rs121, %rs120, 2;
	mul.lo.s16 	%rs122, %rs121, 576;
	cvt.u32.u16 	%r76, %rs122;
	add.s16 	%rs123, %rs2, 3808;
	mul.hi.u16 	%rs124, %rs123, 3641;
	shr.u16 	%rs125, %rs124, 4;
	mul.lo.s16 	%rs126, %rs125, 288;
	sub.s16 	%rs127, %rs123, %rs126;
	cvt.u32.u16 	%r77, %rs127;
	add.s32 	%r78, %r2, %r77;
	add.s32 	%r79, %r78, %r76;
	mul.wide.u32 	%rd36, %r79, 4;
	add.s64 	%rd37, %rd1, %rd36;
	ld.global.nc.f32 	%f138, [%rd37];
	st.shared.f32 	[%r3+15232], %f138;
	add.s16 	%rs128, %rs2, 4046;
	mul.hi.u16 	%rs129, %rs128, 3641;
	shr.u16 	%rs130, %rs129, 4;
	mul.lo.s16 	%rs131, %rs130, 288;
	sub.s16 	%rs132, %rs128, %rs131;
	cvt.u32.u16 	%r80, %rs132;
	add.s32 	%r81, %r2, %r80;
	mul.wide.u32 	%rd38, %r81, 4;
	add.s64 	%rd39, %rd1, %rd38;
	ld.global.nc.f32 	%f139, [%rd39+32256];
	st.shared.f32 	[%r3+16184], %f139;
	add.s16 	%rs133, %rs1, 2142;
	mul.hi.u16 	%rs134, %rs133, 3641;
	shr.u16 	%rs135, %rs134, 3;
	mul.lo.s16 	%rs136, %rs135, 576;
	cvt.u32.u16 	%r82, %rs136;
	add.s16 	%rs137, %rs2, 4284;
	mul.hi.u16 	%rs138, %rs137, 3641;
	shr.u16 	%rs139, %rs138, 4;
	mul.lo.s16 	%rs140, %rs139, 288;
	sub.s16 	%rs141, %rs137, %rs140;
	cvt.u32.u16 	%r83, %rs141;
	add.s32 	%r84, %r2, %r83;
	add.s32 	%r85, %r84, %r82;
	mul.wide.u32 	%rd40, %r85, 4;
	add.s64 	%rd41, %rd1, %rd40;
	ld.global.nc.f32 	%f140, [%rd41];
	st.shared.f32 	[%r3+17136], %f140;
	add.s16 	%rs142, %rs1, 2261;
	mul.hi.u16 	%rs143, %rs142, 3641;
	shr.u16 	%rs144, %rs143, 3;
	mul.lo.s16 	%rs145, %rs144, 576;
	cvt.u32.u16 	%r86, %rs145;
	add.s16 	%rs146, %rs2, 4522;
	mul.hi.u16 	%rs147, %rs146, 3641;
	shr.u16 	%rs148, %rs147, 4;
	mul.lo.s16 	%rs149, %rs148, 288;
	sub.s16 	%rs150, %rs146, %rs149;
	cvt.u32.u16 	%r87, %rs150;
	add.s32 	%r88, %r2, %r87;
	add.s32 	%r89, %r88, %r86;
	mul.wide.u32 	%rd42, %r89, 4;
	add.s64 	%rd43, %rd1, %rd42;
	ld.global.nc.f32 	%f141, [%rd43];
	st.shared.f32 	[%r3+18088], %f141;
	setp.gt.u32 	%p4, %r1, 135;
	@%p4 bra 	$L__BB0_2;
	add.s16 	%rs151, %rs1, 2380;
	mul.hi.u16 	%rs152, %rs151, 3641;
	shr.u16 	%rs153, %rs152, 3;
	mul.lo.s16 	%rs154, %rs153, 576;
	cvt.u32.u16 	%r90, %rs154;
	add.s16 	%rs155, %rs2, 4760;
	mul.hi.u16 	%rs156, %rs155, 3641;
	shr.u16 	%rs157, %rs156, 4;
	mul.lo.s16 	%rs158, %rs157, 288;
	sub.s16 	%rs159, %rs155, %rs158;
	cvt.u32.u16 	%r91, %rs159;
	add.s32 	%r92, %r2, %r91;
	add.s32 	%r93, %r92, %r90;
	mul.wide.u32 	%rd44, %r93, 4;
	add.s64 	%rd45, %rd1, %rd44;
	ld.global.nc.f32 	%f142, [%rd45];
	st.shared.f32 	[%r3+19040], %f142;
$L__BB0_2:
	setp.gt.u32 	%p5, %r1, 41;
	@%p5 bra 	$L__BB0_66;
	mov.f32 	%f201, 0f3F800000;
	setp.gt.s32 	%p6, %r1, 22;
	@%p6 bra 	$L__BB0_25;
	setp.gt.s32 	%p27, %r1, 11;
	@%p27 bra 	$L__BB0_16;
	setp.gt.s32 	%p35, %r1, 6;
	@%p35 bra 	$L__BB0_8;
	add.s32 	%r95, %r1, -3;
	setp.lt.u32 	%p42, %r95, 3;
	@%p42 bra 	$L__BB0_64;
	setp.eq.s32 	%p43, %r1, 6;
	@%p43 bra 	$L__BB0_11;
	bra.uni 	$L__BB0_50;
$L__BB0_8:
	setp.gt.s32 	%p36, %r1, 8;
	@%p36 bra 	$L__BB0_12;
	setp.eq.s32 	%p40, %r1, 7;
	@%p40 bra 	$L__BB0_15;
	setp.eq.s32 	%p41, %r1, 8;
	@%p41 bra 	$L__BB0_11;
	bra.uni 	$L__BB0_50;
$L__BB0_11:
	mov.f32 	%f201, 0f3F2AAAAB;
	bra.uni 	$L__BB0_65;
$L__BB0_12:
	setp.eq.s32 	%p37, %r1, 9;
	@%p37 bra 	$L__BB0_15;
	setp.eq.s32 	%p38, %r1, 10;
	@%p38 bra 	$L__BB0_11;
	setp.eq.s32 	%p39, %r1, 11;
	@%p39 bra 	$L__BB0_15;
	bra.uni 	$L__BB0_50;
$L__BB0_15:
	mov.f32 	%f201, 0fBF2AAAAB;
	bra.uni 	$L__BB0_65;
$L__BB0_16:
	setp.lt.s32 	%p28, %r1, 18;
	@%p28 bra 	$L__BB0_63;
	setp.gt.s32 	%p29, %r1, 19;
	@%p29 bra 	$L__BB0_21;
	setp.eq.s32 	%p33, %r1, 18;
	@%p33 bra 	$L__BB0_61;
	setp.eq.s32 	%p34, %r1, 19;
	@%p34 bra 	$L__BB0_20;
	bra.uni 	$L__BB0_50;
$L__BB0_20:
	mov.f32 	%f201, 0fBF08888A;
	bra.uni 	$L__BB0_65;
$L__BB0_21:
	setp.eq.s32 	%p30, %r1, 20;
	@%p30 bra 	$L__BB0_60;
	setp.eq.s32 	%p31, %r1, 21;
	@%p31 bra 	$L__BB0_59;
	setp.eq.s32 	%p32, %r1, 22;
	@%p32 bra 	$L__BB0_24;
	bra.uni 	$L__BB0_50;
$L__BB0_24:
	mov.f32 	%f201, 0fBD888889;
	bra.uni 	$L__BB0_65;
$L__BB0_25:
	setp.gt.s32 	%p7, %r1, 31;
	@%p7 bra 	$L__BB0_42;
	setp.gt.s32 	%p15, %r1, 26;
	@%p15 bra 	$L__BB0_34;
	setp.gt.s32 	%p22, %r1, 24;
	@%p22 bra 	$L__BB0_31;
	setp.eq.s32 	%p25, %r1, 23;
	@%p25 bra 	$L__BB0_58;
	setp.eq.s32 	%p26, %r1, 24;
	@%p26 bra 	$L__BB0_30;
	bra.uni 	$L__BB0_50;
$L__BB0_30:
	mov.f32 	%f201, 0fBD360B62;
	bra.uni 	$L__BB0_65;
$L__BB0_31:
	setp.eq.s32 	%p23, %r1, 25;
	@%p23 bra 	$L__BB0_57;
	setp.eq.s32 	%p24, %r1, 26;
	@%p24 bra 	$L__BB0_33;
	bra.uni 	$L__BB0_50;
$L__BB0_33:
	mov.f32 	%f201, 0fBE360B62;
	bra.uni 	$L__BB0_65;
$L__BB0_34:
	setp.gt.s32 	%p16, %r1, 28;
	@%p16 bra 	$L__BB0_38;
	setp.eq.s32 	%p20, %r1, 27;
	@%p20 bra 	$L__BB0_56;
	setp.eq.s32 	%p21, %r1, 28;
	@%p21 bra 	$L__BB0_37;
	bra.uni 	$L__BB0_50;
$L__BB0_37:
	mov.f32 	%f201, 0fBF360B61;
	bra.uni 	$L__BB0_65;
$L__BB0_38:
	setp.eq.s32 	%p17, %r1, 29;
	@%p17 bra 	$L__BB0_55;
	setp.eq.s32 	%p18, %r1, 30;
	@%p18 bra 	$L__BB0_54;
	setp.eq.s32 	%p19, %r1, 31;
	@%p19 bra 	$L__BB0_41;
	bra.uni 	$L__BB0_50;
$L__BB0_41:
	mov.f32 	%f201, 0f3F638E39;
	bra.uni 	$L__BB0_65;
$L__BB0_42:
	setp.gt.s32 	%p8, %r1, 34;
	@%p8 bra 	$L__BB0_47;
	setp.eq.s32 	%p12, %r1, 32;
	@%p12 bra 	$L__BB0_53;
	setp.eq.s32 	%p13, %r1, 33;
	@%p13 bra 	$L__BB0_52;
	setp.eq.s32 	%p14, %r1, 34;
	@%p14 bra 	$L__BB0_46;
	bra.uni 	$L__BB0_50;
$L__BB0_46:
	mov.f32 	%f201, 0fBDE38E37;
	bra.uni 	$L__BB0_65;
$L__BB0_47:
	add.s32 	%r94, %r1, -36;
	setp.lt.u32 	%p9, %r94, 5;
	@%p9 bra 	$L__BB0_62;
	setp.eq.s32 	%p10, %r1, 35;
	@%p10 bra 	$L__BB0_51;
	setp.eq.s32 	%p11, %r1, 41;
	@%p11 bra 	$L__BB0_65;
$L__BB0_50:
	add.s32 	%r96, %r1, -1;
	setp.lt.u32 	%p44, %r96, 2;
	selp.f32 	%f201, 0f00000000, 0f40000000, %p44;
	bra.uni 	$L__BB0_65;
$L__BB0_51:
	mov.f32 	%f201, 0f3D638E3A;
	bra.uni 	$L__BB0_65;
$L__BB0_52:
	mov.f32 	%f201, 0f3E638E37;
	bra.uni 	$L__BB0_65;
$L__BB0_53:
	mov.f32 	%f201, 0fBEE38E37;
	bra.uni 	$L__BB0_65;
$L__BB0_54:
	mov.f32 	%f201, 0fBFE38E3B;
	bra.uni 	$L__BB0_65;
$L__BB0_55:
	mov.f32 	%f201, 0f3FB60B5F;
	bra.uni 	$L__BB0_65;
$L__BB0_56:
	mov.f32 	%f201, 0f3EB60B62;
	bra.uni 	$L__BB0_65;
$L__BB0_57:
	mov.f32 	%f201, 0f3DB60B61;
	bra.uni 	$L__BB0_65;
$L__BB0_58:
	mov.f32 	%f201, 0fBD08888A;
	bra.uni 	$L__BB0_65;
$L__BB0_59:
	mov.f32 	%f201, 0fBE088886;
	bra.uni 	$L__BB0_65;
$L__BB0_60:
	mov.f32 	%f201, 0fBE88888A;
	bra.uni 	$L__BB0_65;
$L__BB0_61:
	mov.f32 	%f201, 0fBF88888B;
	bra.uni 	$L__BB0_65;
$L__BB0_62:
	mov.f32 	%f201, 0f00000000;
	bra.uni 	$L__BB0_65;
$L__BB0_63:
	mov.f32 	%f201, 0f3E638E37;
	bra.uni 	$L__BB0_65;
$L__BB0_64:
	mov.f32 	%f201, 0f00000000;
$L__BB0_65:
	mov.u32 	%r98, _ZZ23default_function_kernelE8G_shared;
	add.s32 	%r99, %r98, %r16;
	st.shared.f32 	[%r99], %f201;
$L__BB0_66:
	bar.sync 	0;
	mul.lo.s16 	%rs161, %rs2, 241;
	shr.u16 	%rs162, %rs161, 13;
	mul.lo.s16 	%rs163, %rs162, 34;
	sub.s16 	%rs164, %rs2, %rs163;
	and.b16  	%rs165, %rs164, 255;
	mul.wide.u16 	%r4, %rs165, 144;
	mul.hi.u32 	%r101, %r1, 126322568;
	mov.u32 	%r102, _ZZ23default_function_kernelE8G_shared;
	mad.lo.s32 	%r5, %r101, 24, %r102;
	mov.b32 	%r124, 0;
	mov.pred 	%p49, -1;
	mov.f32 	%f258, 0f00000000;
	mov.f32 	%f259, %f258;
	mov.f32 	%f260, %f258;
	mov.f32 	%f261, %f258;
	mov.f32 	%f262, %f258;
	mov.f32 	%f263, %f258;
	mov.f32 	%f264, %f258;
	mov.f32 	%f265, %f258;
	mov.f32 	%f266, %f258;
	mov.f32 	%f267, %f258;
	mov.f32 	%f268, %f258;
	mov.f32 	%f269, %f258;
	mov.f32 	%f270, %f258;
	mov.f32 	%f271, %f258;
	mov.f32 	%f272, %f258;
	mov.f32 	%f273, %f258;
	mov.f32 	%f274, %f258;
	mov.f32 	%f275, %f258;
	mov.f32 	%f276, %f258;
	mov.f32 	%f277, %f258;
	mov.f32 	%f278, %f258;
	mov.f32 	%f279, %f258;
	mov.f32 	%f280, %f258;
	mov.f32 	%f281, %f258;
	mov.f32 	%f282, %f258;
	mov.f32 	%f283, %f258;
	mov.f32 	%f284, %f258;
	mov.f32 	%f285, %f258;
$L__BB0_67:
	mov.pred 	%p1, %p49;
	mad.lo.s32 	%r7, %r124, 18, %r4;
	mul.lo.s32 	%r8, %r124, 3;
	mov.b32 	%r125, 0;
$L__BB0_68:
	add.s32 	%r105, %r125, %r8;
	shl.b32 	%r106, %r105, 2;
	mov.u32 	%r107, _ZZ23default_function_kernelE8G_shared;
	add.s32 	%r108, %r107, %r106;
	ld.shared.f32 	%f59, [%r108];
	ld.shared.f32 	%f60, [%r108+144];
	ld.shared.f32 	%f61, [%r108+24];
	ld.shared.f32 	%f62, [%r108+48];
	ld.shared.f32 	%f63, [%r108+72];
	ld.shared.f32 	%f64, [%r108+96];
	ld.shared.f32 	%f65, [%r108+120];
	mov.b32 	%r126, 288;
	mad.lo.s32 	%r110, %r125, 6, %r7;
	shl.b32 	%r111, %r110, 2;
$L__BB0_69:
	add.s32 	%r109, %r5, %r126;
	ld.shared.f32 	%f168, [%r109+-288];
	mov.u32 	%r112, _ZZ23default_function_kernelE11data_shared;
	add.s32 	%r113, %r112, %r111;
	add.s32 	%r114, %r113, %r126;
	ld.shared.f32 	%f169, [%r114+-288];
	mul.f32 	%f170, %f169, %f59;
	fma.rn.f32 	%f285, %f170, %f168, %f285;
	ld.shared.f32 	%f171, [%r114+-144];
	mul.f32 	%f172, %f171, %f59;
	fma.rn.f32 	%f284, %f172, %f168, %f284;
	ld.shared.f32 	%f173, [%r114];
	mul.f32 	%f174, %f173, %f59;
	fma.rn.f32 	%f283, %f174, %f168, %f283;
	ld.shared.f32 	%f175, [%r114+144];
	mul.f32 	%f176, %f175, %f59;
	fma.rn.f32 	%f282, %f176, %f168, %f282;
	mul.f32 	%f177, %f169, %f61;
	fma.rn.f32 	%f281, %f177, %f168, %f281;
	mul.f32 	%f178, %f171, %f61;
	fma.rn.f32 	%f280, %f178, %f168, %f280;
	mul.f32 	%f179, %f173, %f61;
	fma.rn.f32 	%f279, %f179, %f168, %f279;
	mul.f32 	%f180, %f175, %f61;
	fma.rn.f32 	%f278, %f180, %f168, %f278;
	mul.f32 	%f181, %f169, %f62;
	fma.rn.f32 	%f277, %f181, %f168, %f277;
	mul.f32 	%f182, %f171, %f62;
	fma.rn.f32 	%f276, %f182, %f168, %f276;
	mul.f32 	%f183, %f173, %f62;
	fma.rn.f32 	%f275, %f183, %f168, %f275;
	mul.f32 	%f184, %f175, %f62;
	fma.rn.f32 	%f274, %f184, %f168, %f274;
	mul.f32 	%f185, %f169, %f63;
	fma.rn.f32 	%f273, %f185, %f168, %f273;
	mul.f32 	%f186, %f171, %f63;
	fma.rn.f32 	%f272, %f186, %f168, %f272;
	mul.f32 	%f187, %f173, %f63;
	fma.rn.f32 	%f271, %f187, %f168, %f271;
	mul.f32 	%f188, %f175, %f63;
	fma.rn.f32 	%f270, %f188, %f168, %f270;
	mul.f32 	%f189, %f169, %f64;
	fma.rn.f32 	%f269, %f189, %f168, %f269;
	mul.f32 	%f190, %f171, %f64;
	fma.rn.f32 	%f268, %f190, %f168, %f268;
	mul.f32 	%f191, %f173, %f64;
	fma.rn.f32 	%f267, %f191, %f168, %f267;
	mul.f32 	%f192, %f175, %f64;
	fma.rn.f32 	%f266, %f192, %f168, %f266;
	mul.f32 	%f193, %f169, %f65;
	fma.rn.f32 	%f265, %f193, %f168, %f265;
	mul.f32 	%f194, %f171, %f65;
	fma.rn.f32 	%f264, %f194, %f168, %f264;
	mul.f32 	%f195, %f173, %f65;
	fma.rn.f32 	%f263, %f195, %f168, %f263;
	mul.f32 	%f196, %f175, %f65;
	fma.rn.f32 	%f262, %f196, %f168, %f262;
	mul.f32 	%f197, %f169, %f60;
	fma.rn.f32 	%f261, %f197, %f168, %f261;
	mul.f32 	%f198, %f171, %f60;
	fma.rn.f32 	%f260, %f198, %f168, %f260;
	mul.f32 	%f199, %f173, %f60;
	fma.rn.f32 	%f259, %f199, %f168, %f259;
	mul.f32 	%f200, %f175, %f60;
	fma.rn.f32 	%f258, %f200, %f168, %f258;
	add.s32 	%r126, %r126, 4;
	setp.ne.s32 	%p46, %r126, 312;
	@%p46 bra 	$L__BB0_69;
	add.s32 	%r125, %r125, 1;
	setp.ne.s32 	%p47, %r125, 3;
	@%p47 bra 	$L__BB0_68;
	mov.b32 	%r124, 1;
	mov.pred 	%p49, 0;
	@%p1 bra 	$L__BB0_67;
	ld.param.u64 	%rd49, [default_function_kernel_param_1];
	cvta.to.global.u64 	%rd46, %rd49;
	mov.u32 	%r116, %tid.x;
	shl.b32 	%r117, %r116, 2;
	and.b32  	%r118, %r117, 4;
	and.b32  	%r119, %r116, 254;
	mov.u32 	%r120, %ctaid.x;
	add.s32 	%r121, %r120, %r119;
	shl.b32 	%r122, %r121, 3;
	or.b32  	%r123, %r122, %r118;
	mul.wide.u32 	%rd47, %r123, 4;
	add.s64 	%rd48, %rd46, %rd47;
	st.global.f32 	[%rd48], %f285;
	st.global.f32 	[%rd48+4], %f284;
	st.global.f32 	[%rd48+8], %f283;
	st.global.f32 	[%rd48+12], %f282;
	st.global.f32 	[%rd48+7616], %f281;
	st.global.f32 	[%rd48+7620], %f280;
	st.global.f32 	[%rd48+7624], %f279;
	st.global.f32 	[%rd48+7628], %f278;
	st.global.f32 	[%rd48+15232], %f277;
	st.global.f32 	[%rd48+15236], %f276;
	st.global.f32 	[%rd48+15240], %f275;
	st.global.f32 	[%rd48+15244], %f274;
	st.global.f32 	[%rd48+22848], %f273;
	st.global.f32 	[%rd48+22852], %f272;
	st.global.f32 	[%rd48+22856], %f271;
	st.global.f32 	[%rd48+22860], %f270;
	st.global.f32 	[%rd48+30464], %f269;
	st.global.f32 	[%rd48+30468], %f268;
	st.global.f32 	[%rd48+30472], %f267;
	st.global.f32 	[%rd48+30476], %f266;
	st.global.f32 	[%rd48+38080], %f265;
	st.global.f32 	[%rd48+38084], %f264;
	st.global.f32 	[%rd48+38088], %f263;
	st.global.f32 	[%rd48+38092], %f262;
	st.global.f32 	[%rd48+45696], %f261;
	st.global.f32 	[%rd48+45700], %f260;
	st.global.f32 	[%rd48+45704], %f259;
	st.global.f32 	[%rd48+45708], %f258;
	ret;

}


// ===== COMPILED SASS (sm_100) =====

	.target	sm_100

	.elftype	@"ET_EXEC"


//--------------------- .note.nv.tkinfo           --------------------------
	.section	.note.nv.tkinfo,"",@"SHT_NOTE"
	.sectionflags	@"SHF_NOTE_NV_TKINFO"
	.tkinfo
        /*0018*/ 	.word	0x00000002
        /*0030*/ 	.string	""
        /*0030*/ 	.string	"ptxas"
        /*0030*/ 	.string	"Cuda compilation tools, release 13.0, V13.0.88"
        /*0030*/ 	.string	"Build cuda_13.0.r13.0/compiler.36424714_0"
        /*0030*/ 	.string	"-arch sm_100 -m 64 "



//--------------------- .note.nv.cuinfo           --------------------------
	.section	.note.nv.cuinfo,"",@"SHT_NOTE"
	.sectionflags	@"SHF_NOTE_NV_CUINFO"
        /*0018*/ 	.short	0x0002
        /*001a*/ 	.short	0x0064
        /*001c*/ 	.short	0x0082
	.zero		2


//--------------------- .nv.info                  --------------------------
	.section	.nv.info,"",@"SHT_CUDA_INFO"
	.align	4


	//----- nvinfo : EIATTR_REGCOUNT
	.align		4
        /*0000*/ 	.byte	0x04, 0x2f
        /*0002*/ 	.short	(.L_1 - .L_0)
	.align		4
.L_0:
        /*0004*/ 	.word	index@(default_function_kernel)
        /*0008*/ 	.word	0x00000040


	//----- nvinfo : EIATTR_FRAME_SIZE
	.align		4
.L_1:
        /*000c*/ 	.byte	0x04, 0x11
        /*000e*/ 	.short	(.L_3 - .L_2)
	.align		4
.L_2:
        /*0010*/ 	.word	index@(default_function_kernel)
        /*0014*/ 	.word	0x00000000


	//----- nvinfo : EIATTR_MIN_STACK_SIZE
	.align		4
.L_3:
        /*0018*/ 	.byte	0x04, 0x12
        /*001a*/ 	.short	(.L_5 - .L_4)
	.align		4
.L_4:
        /*001c*/ 	.word	index@(default_function_kernel)
        /*0020*/ 	.word	0x00000000
.L_5:


//--------------------- .nv.compat                --------------------------
	.section	.nv.compat,"",@"SHT_CUDA_COMPAT_INFO"
	.align	4
        /*0000*/ 	.byte	0x02, 0x09, 0x00, 0x00, 0x02, 0x02, 0x01, 0x00, 0x02, 0x05, 0x05, 0x00, 0x03, 0x07, 0x01, 0x01
        /*0010*/ 	.byte	0x02, 0x03, 0x00, 0x00, 0x02, 0x06, 0x01, 0x00, 0x04, 0x0b, 0x08, 0x00, 0x09, 0x00, 0x00, 0x00
        /*0020*/ 	.byte	0x00, 0x00, 0x00, 0x00


//--------------------- .nv.info.default_function_kernel --------------------------
	.section	.nv.info.default_function_kernel,"",@"SHT_CUDA_INFO"
	.sectionflags	@""
	.align	4


	//----- nvinfo : EIATTR_CUDA_API_VERSION
	.align		4
        /*0000*/ 	.byte	0x04, 0x37
        /*0002*/ 	.short	(.L_7 - .L_6)
.L_6:
        /*0004*/ 	.word	0x00000082


	//----- nvinfo : EIATTR_KPARAM_INFO
	.align		4
.L_7:
        /*0008*/ 	.byte	0x04, 0x17
        /*000a*/ 	.short	(.L_9 - .L_8)
.L_8:
        /*000c*/ 	.word	0x00000000
        /*0010*/ 	.short	0x0001
        /*0012*/ 	.short	0x0008
        /*0014*/ 	.byte	0x00, 0xf5, 0x21, 0x00


	//----- nvinfo : EIATTR_KPARAM_INFO
	.align		4
.L_9:
        /*0018*/ 	.byte	0x04, 0x17
        /*001a*/ 	.short	(.L_11 - .L_10)
.L_10:
        /*001c*/ 	.word	0x00000000
        /*0020*/ 	.short	0x0000
        /*0022*/ 	.short	0x0000
        /*0024*/ 	.byte	0x00, 0xf5, 0x21, 0x00


	//----- nvinfo : EIATTR_SPARSE_MMA_MASK
	.align		4
.L_11:
        /*0028*/ 	.byte	0x03, 0x50
        /*002a*/ 	.short	0x0000


	//----- nvinfo : EIATTR_MAXREG_COUNT
	.align		4
        /*002c*/ 	.byte	0x03, 0x1b
        /*002e*/ 	.short	0x00ff


	//----- nvinfo : EIATTR_NUM_BARRIERS
	.align		4
        /*0030*/ 	.byte	0x02, 0x4c
        /*0032*/ 	.byte	0x01
	.zero		1


	//----- nvinfo : EIATTR_MERCURY_ISA_VERSION
	.align		4
        /*0034*/ 	.byte	0x03, 0x5f
        /*0036*/ 	.short	0x0101


	//----- nvinfo : EIATTR_VRC_CTA_INIT_COUNT
	.align		4
        /*0038*/ 	.byte	0x02, 0x4a
	.zero		1
	.zero		1


	//----- nvinfo : EIATTR_EXIT_INSTR_OFFSETS
	.align		4
        /*003c*/ 	.byte	0x04, 0x1c
        /*003e*/ 	.short	(.L_13 - .L_12)


	//   ....[0]....
.L_12:
        /*0040*/ 	.word	0x000037c0


	//----- nvinfo : EIATTR_INDIRECT_BRANCH_TARGETS
	.align		4
.L_13:
        /*0044*/ 	.byte	0x04, 0x34
        /*0046*/ 	.short	(.L_15 - .L_14)


	//   ....[0]....
.L_14:
        /*0048*/ 	.word	.L_x_25@srel
        /*004c*/ 	.short	0x0
        /*004e*/ 	.short	0x0
        /*0050*/ 	.word	0x3
        /*0054*/ 	.word	.L_x_26@srel
        /*0058*/ 	.word	.L_x_9@srel
        /*005c*/ 	.word	.L_x_10@srel


	//   ....[1]....
        /*0060*/ 	.word	.L_x_29@srel
        /*0064*/ 	.short	0x0
        /*0066*/ 	.short	0x0
        /*0068*/ 	.word	0x4
        /*006c*/ 	.word	.L_x_26@srel
        /*0070*/ 	.word	.L_x_9@srel
        /*0074*/ 	.word	.L_x_26@srel
        /*0078*/ 	.word	.L_x_10@srel


	//   ....[2]....
        /*007c*/ 	.word	.L_x_34@srel
        /*0080*/ 	.short	0x0
        /*0082*/ 	.short	0x0
        /*0084*/ 	.word	0x3
        /*0088*/ 	.word	.L_x_35@srel
        /*008c*/ 	.word	.L_x_36@srel
        /*0090*/ 	.word	.L_x_10@srel


	//   ....[3]....
        /* <DEDUP_REMOVED lines=8> */


	//   ....[4]....
        /*00b0*/ 	.word	.L_x_43@srel
        /*00b4*/ 	.short	0x0
        /*00b6*/ 	.short	0x0
        /*00b8*/ 	.word	0x3
        /*00bc*/ 	.word	.L_x_44@srel
        /*00c0*/ 	.word	.L_x_45@srel
        /*00c4*/ 	.word	.L_x_10@srel


	//   ....[5]....
        /*00c8*/ 	.word	.L_x_47@srel
        /*00cc*/ 	.short	0x0
        /*00ce*/ 	.short	0x0
        /*00d0*/ 	.word	0x3
        /*00d4*/ 	.word	.L_x_48@srel
        /*00d8*/ 	.word	.L_x_49@srel
        /*00dc*/ 	.word	.L_x_10@srel


	//   ....[6]....
        /*00e0*/ 	.word	.L_x_51@srel
        /*00e4*/ 	.short	0x0
        /*00e6*/ 	.short	0x0
        /*00e8*/ 	.word	0x3
        /*00ec*/ 	.word	.L_x_52@srel
        /*00f0*/ 	.word	.L_x_53@srel
        /*00f4*/ 	.word	.L_x_10@srel


	//   ....[7]....
        /* <DEDUP_REMOVED lines=8> */


	//   ....[8]....
        /* <DEDUP_REMOVED lines=8> */


	//   ....[9]....
        /* <DEDUP_REMOVED lines=8> */
        /*014c*/ 	.word	.L_x_10@srel
        /*0150*/ 	.word	.L_x_10@srel
        /*0154*/ 	.word	.L_x_11@srel
        /*0158*/ 	.word	.L_x_10@srel


	//----- nvinfo : EIATTR_MAX_THREADS
	.align		4
.L_15:
        /*015c*/ 	.byte	0x04, 0x05
        /*015e*/ 	.short	(.L_17 - .L_16)
.L_16:
        /*0160*/ 	.word	0x000000ee
        /*0164*/ 	.word	0x00000001
        /*0168*/ 	.word	0x00000001


	//----- nvinfo : EIATTR_CRS_STACK_SIZE
	.align		4
.L_17:
        /*016c*/ 	.byte	0x04, 0x1e
        /*016e*/ 	.short	(.L_19 - .L_18)
.L_18:
        /*0170*/ 	.word	0x00000000


	//----- nvinfo : EIATTR_CBANK_PARAM_SIZE
	.align		4
.L_19:
        /*0174*/ 	.byte	0x03, 0x19
        /*0176*/ 	.short	0x0010


	//----- nvinfo : EIATTR_PARAM_CBANK
	.align		4
        /*0178*/ 	.byte	0x04, 0x0a
        /*017a*/ 	.short	(.L_21 - .L_20)
	.align		4
.L_20:
        /*017c*/ 	.word	index@(.nv.constant0.default_function_kernel)
        /*0180*/ 	.short	0x0380
        /*0182*/ 	.short	0x0010


	//----- nvinfo : EIATTR_SW_WAR
	.align		4
.L_21:
        /*0184*/ 	.byte	0x04, 0x36
        /*0186*/ 	.short	(.L_23 - .L_22)
.L_22:
        /*0188*/ 	.word	0x00000008
.L_23:


//--------------------- .nv.callgraph             --------------------------
	.section	.nv.callgraph,"",@"SHT_CUDA_CALLGRAPH"
	.align	4
	.sectionentsize	8
	.align		4
        /*0000*/ 	.word	0x00000000
	.align		4
        /*0004*/ 	.word	0xffffffff
	.align		4
        /*0008*/ 	.word	0x00000000
	.align		4
        /*000c*/ 	.word	0xfffffffe
	.align		4
        /*0010*/ 	.word	0x00000000
	.align		4
        /*0014*/ 	.word	0xfffffffd
	.align		4
        /*0018*/ 	.word	0x00000000
	.align		4
        /*001c*/ 	.word	0xfffffffc


//--------------------- .nv.constant2.default_function_kernel --------------------------
	.section	.nv.constant2.default_function_kernel,"a",@progbits
	.sectionflags	@""
	.align	4
.nv.constant2.default_function_kernel:
        /*0000*/ 	.byte	0x00, 0x1e, 0x00, 0x00, 0x20, 0x1e, 0x00, 0x00, 0x90, 0x24, 0x00, 0x00, 0x00, 0x1e, 0x00, 0x00
        /* <DEDUP_REMOVED lines=8> */
        /*0090*/ 	.byte	0x90, 0x24, 0x00, 0x00, 0x00, 0x25, 0x00, 0x00, 0x90, 0x24, 0x00, 0x00


//--------------------- .text.default_function_kernel --------------------------
	.section	.text.default_function_kernel,"ax",@progbits
	.align	128
        .global         default_function_kernel
        .type           default_function_kernel,@function
        .size           default_function_kernel,(.L_x_74 - default_function_kernel)
        .other          default_function_kernel,@"STO_CUDA_ENTRY STV_DEFAULT"
default_function_kernel:
.text.default_function_kernel:
[----:B------:R-:W-:Y:S01]  /*0000*/  LDC R1, c[0x0][0x37c] ;  /* 0x0000df00ff017b82 */ /* 0x000fe20000000800 */
[----:B------:R-:W0:Y:S01]  /*0010*/  S2R R4, SR_TID.X ;  /* 0x0000000000047919 */ /* 0x000e220000002100 */
[----:B------:R-:W1:Y:S01]  /*0020*/  LDCU.64 UR6, c[0x0][0x358] ;  /* 0x00006b00ff0677ac */ /* 0x000e620008000a00 */
[----:B------:R-:W2:Y:S01]  /*0030*/  S2R R5, SR_CTAID.X ;  /* 0x0000000000057919 */ /* 0x000ea20000002500 */
[C---:B0-----:R-:W-:Y:S01]  /*0040*/  IADD3 R8, PT, PT, R4.reuse, 0x1dc, RZ ;  /* 0x000001dc04087810 */ /* 0x041fe20007ffe0ff */
[C---:B------:R-:W-:Y:S01]  /*0050*/  VIADD R22, R4.reuse, 0x2ca ;  /* 0x000002ca04167836 */ /* 0x040fe20000000000 */
[C---:B------:R-:W-:Y:S01]  /*0060*/  IADD3 R21, PT, PT, R4.reuse, 0x3b8, RZ ;  /* 0x000003b804157810 */ /* 0x040fe20007ffe0ff */
[----:B------:R-:W-:Y:S01]  /*0070*/  VIADD R20, R4, 0x594 ;  /* 0x0000059404147836 */ /* 0x000fe20000000000 */
[----:B------:R-:W-:Y:S01]  /*0080*/  LOP3.LUT R2, R8, 0xffff, RZ, 0xc0, !PT ;  /* 0x0000ffff08027812 */ /* 0x000fe200078ec0ff */
[----:B------:R-:W-:Y:S01]  /*0090*/  VIADD R17, R4, 0x770 ;  /* 0x0000077004117836 */ /* 0x000fe20000000000 */
[----:B------:R-:W-:Y:S01]  /*00a0*/  LOP3.LUT R3, R22, 0xffff, RZ, 0xc0, !PT ;  /* 0x0000ffff16037812 */ /* 0x000fe200078ec0ff */
[C---:B------:R-:W-:Y:S01]  /*00b0*/  VIADD R14, R4.reuse, 0xb28 ;  /* 0x00000b28040e7836 */ /* 0x040fe20000000000 */
[----:B------:R-:W-:Y:S01]  /*00c0*/  ISETP.GE.U32.AND P1, PT, R4, 0x32, PT ;  /* 0x000000320400780c */ /* 0x000fe20003f26070 */
[----:B------:R-:W-:Y:S01]  /*00d0*/  IMAD R2, R2, 0x38f, RZ ;  /* 0x0000038f02027824 */ /* 0x000fe200078e02ff */
[----:B------:R-:W-:Y:S01]  /*00e0*/  LOP3.LUT R6, R21, 0xffff, RZ, 0xc0, !PT ;  /* 0x0000ffff15067812 */ /* 0x000fe200078ec0ff */
[----:B------:R-:W-:Y:S01]  /*00f0*/  IMAD R3, R3, 0x38f, RZ ;  /* 0x0000038f03037824 */ /* 0x000fe200078e02ff */
[----:B------:R-:W-:-:S02]  /*0100*/  LOP3.LUT R7, R20, 0xffff, RZ, 0xc0, !PT ;  /* 0x0000ffff14077812 */ /* 0x000fc400078ec0ff */
[----:B------:R-:W-:Y:S01]  /*0110*/  SHF.R.U32.HI R2, RZ, 0x12, R2 ;  /* 0x00000012ff027819 */ /* 0x000fe20000011602 */
[----:B------:R-:W-:Y:S01]  /*0120*/  IMAD R6, R6, 0x71d, RZ ;  /* 0x0000071d06067824 */ /* 0x000fe200078e02ff */
[----:B------:R-:W-:Y:S01]  /*0130*/  SHF.R.U32.HI R3, RZ, 0x12, R3 ;  /* 0x00000012ff037819 */ /* 0x000fe20000011603 */
[----:B------:R-:W-:Y:S01]  /*0140*/  IMAD R7, R7, 0x71d, RZ ;  /* 0x0000071d07077824 */ /* 0x000fe200078e02ff */
[----:B------:R-:W-:Y:S02]  /*0150*/  PRMT R9, R2, 0x9910, RZ ;  /* 0x0000991002097816 */ /* 0x000fe400000000ff */
[----:B------:R-:W-:Y:S02]  /*0160*/  SHF.R.U32.HI R2, RZ, 0x13, R6 ;  /* 0x00000013ff027819 */ /* 0x000fe40000011606 */
[C---:B------:R-:W-:Y:S01]  /*0170*/  IADD3 R0, PT, PT, R4.reuse, 0xee, RZ ;  /* 0x000000ee04007810 */ /* 0x040fe20007ffe0ff */
[----:B------:R-:W-:Y:S01]  /*0180*/  @P1 VIADD R0, R4, 0xffce ;  /* 0x0000ffce04001836 */ /* 0x000fe20000000000 */
[----:B------:R-:W-:-:S02]  /*0190*/  SHF.R.U32.HI R6, RZ, 0x13, R7 ;  /* 0x00000013ff067819 */ /* 0x000fc40000011607 */
[----:B------:R-:W-:Y:S02]  /*01a0*/  PRMT R7, R3, 0x9910, RZ ;  /* 0x0000991003077816 */ /* 0x000fe400000000ff */
[----:B------:R-:W-:Y:S02]  /*01b0*/  MOV R3, R9 ;  /* 0x0000000900037202 */ /* 0x000fe40000000f00 */
[----:B------:R-:W-:Y:S02]  /*01c0*/  ISETP.GT.U32.AND P0, PT, R4, 0x31, PT ;  /* 0x000000310400780c */ /* 0x000fe40003f04070 */
[----:B------:R-:W-:Y:S02]  /*01d0*/  LOP3.LUT R0, R0, 0xffff, RZ, 0xc0, !PT ;  /* 0x0000ffff00007812 */ /* 0x000fe400078ec0ff */
[----:B------:R-:W-:Y:S01]  /*01e0*/  PRMT R9, R2, 0x9910, RZ ;  /* 0x0000991002097816 */ /* 0x000fe200000000ff */
[----:B------:R-:W-:Y:S01]  /*01f0*/  IMAD R2, R3, 0x120, RZ ;  /* 0x0000012003027824 */ /* 0x000fe200078e02ff */
[----:B------:R-:W-:Y:S01]  /*0200*/  PRMT R10, R6, 0x9910, RZ ;  /* 0x00009910060a7816 */ /* 0x000fe200000000ff */
[----:B--2---:R-:W-:Y:S01]  /*0210*/  IMAD R0, R5, 0x120, R0 ;  /* 0x0000012005007824 */ /* 0x004fe200078e0200 */
[----:B------:R-:W-:Y:S01]  /*0220*/  IADD3 R18, PT, PT, R4, 0x682, RZ ;  /* 0x0000068204127810 */ /* 0x000fe20007ffe0ff */
[----:B------:R-:W-:Y:S01]  /*0230*/  IMAD.MOV.U32 R6, RZ, RZ, R7 ;  /* 0x000000ffff067224 */ /* 0x000fe200078e0007 */
[----:B------:R-:W-:Y:S01]  /*0240*/  IADD3 R11, PT, PT, RZ, -R2, RZ ;  /* 0x80000002ff0b7210 */ /* 0x000fe20007ffe0ff */
[----:B------:R-:W-:Y:S01]  /*0250*/  IMAD R2, R9, 0x120, RZ ;  /* 0x0000012009027824 */ /* 0x000fe200078e02ff */
[----:B------:R-:W-:Y:S01]  /*0260*/  IADD3 R7, PT, PT, R0, 0x240, RZ ;  /* 0x0000024000077810 */ /* 0x000fe20007ffe0ff */
[----:B------:R-:W-:Y:S01]  /*0270*/  @!P0 IMAD.MOV R7, RZ, RZ, R0 ;  /* 0x000000ffff078224 */ /* 0x000fe200078e0200 */
[----:B------:R-:W-:Y:S01]  /*0280*/  PRMT R9, R11, 0x7710, RZ ;  /* 0x000077100b097816 */ /* 0x000fe200000000ff */
[----:B------:R-:W-:Y:S01]  /*0290*/  IMAD R3, R6, 0x120, RZ ;  /* 0x0000012006037824 */ /* 0x000fe200078e02ff */
[----:B------:R-:W-:Y:S01]  /*02a0*/  IADD3 R0, PT, PT, RZ, -R2, RZ ;  /* 0x80000002ff007210 */ /* 0x000fe20007ffe0ff */
[----:B------:R-:W-:Y:S01]  /*02b0*/  IMAD R6, R10, 0x120, RZ ;  /* 0x000001200a067824 */ /* 0x000fe200078e02ff */
[----:B------:R-:W-:-:S02]  /*02c0*/  IADD3 R8, PT, PT, R8, R9, RZ ;  /* 0x0000000908087210 */ /* 0x000fc40007ffe0ff */
[----:B------:R-:W-:Y:S01]  /*02d0*/  PRMT R0, R0, 0x7710, RZ ;  /* 0x0000771000007816 */ /* 0x000fe200000000ff */
[----:B------:R-:W-:Y:S01]  /*02e0*/  IMAD.MOV R6, RZ, RZ, -R6 ;  /* 0x000000ffff067224 */ /* 0x000fe200078e0a06 */
[----:B------:R-:W-:Y:S02]  /*02f0*/  IADD3 R3, PT, PT, RZ, -R3, RZ ;  /* 0x80000003ff037210 */ /* 0x000fe40007ffe0ff */
[----:B------:R-:W-:Y:S02]  /*0300*/  IADD3 R21, PT, PT, R21, R0, RZ ;  /* 0x0000000015157210 */ /* 0x000fe40007ffe0ff */
[----:B------:R-:W-:Y:S02]  /*0310*/  LOP3.LUT R0, R18, 0xffff, RZ, 0xc0, !PT ;  /* 0x0000ffff12007812 */ /* 0x000fe400078ec0ff */
[----:B------:R-:W-:Y:S02]  /*0320*/  PRMT R3, R3, 0x7710, RZ ;  /* 0x0000771003037816 */ /* 0x000fe400000000ff */
[----:B------:R-:W-:Y:S01]  /*0330*/  IADD3 R16, PT, PT, R4, 0x85e, RZ ;  /* 0x0000085e04107810 */ /* 0x000fe20007ffe0ff */
[----:B------:R-:W-:Y:S01]  /*0340*/  IMAD R0, R0, 0x71d, RZ ;  /* 0x0000071d00007824 */ /* 0x000fe200078e02ff */
[----:B------:R-:W-:Y:S01]  /*0350*/  PRMT R9, R6, 0x7710, RZ ;  /* 0x0000771006097816 */ /* 0x000fe200000000ff */
[----:B------:R-:W-:Y:S01]  /*0360*/  IMAD.IADD R22, R22, 0x1, R3 ;  /* 0x0000000116167824 */ /* 0x000fe200078e0203 */
[----:B------:R-:W-:-:S02]  /*0370*/  IADD3 R15, PT, PT, R4, 0x94c, RZ ;  /* 0x0000094c040f7810 */ /* 0x000fc40007ffe0ff */
[----:B------:R-:W-:Y:S02]  /*0380*/  LOP3.LUT R2, R17, 0xffff, RZ, 0xc0, !PT ;  /* 0x0000ffff11027812 */ /* 0x000fe400078ec0ff */
[----:B------:R-:W-:Y:S02]  /*0390*/  LOP3.LUT R3, R16, 0xffff, RZ, 0xc0, !PT ;  /* 0x0000ffff10037812 */ /* 0x000fe400078ec0ff */
[----:B------:R-:W-:Y:S01]  /*03a0*/  IADD3 R20, PT, PT, R20, R9, RZ ;  /* 0x0000000914147210 */ /* 0x000fe20007ffe0ff */
[----:B------:R-:W-:Y:S01]  /*03b0*/  IMAD R2, R2, 0xe39, RZ ;  /* 0x00000e3902027824 */ /* 0x000fe200078e02ff */
[----:B------:R-:W-:Y:S01]  /*03c0*/  LOP3.LUT R6, R15, 0xffff, RZ, 0xc0, !PT ;  /* 0x0000ffff0f067812 */ /* 0x000fe200078ec0ff */
[----:B------:R-:W-:Y:S01]  /*03d0*/  IMAD R3, R3, 0xe39, RZ ;  /* 0x00000e3903037824 */ /* 0x000fe200078e02ff */
[----:B------:R-:W-:Y:S02]  /*03e0*/  LOP3.LUT R9, R14, 0xffff, RZ, 0xc0, !PT ;  /* 0x0000ffff0e097812 */ /* 0x000fe400078ec0ff */
[----:B------:R-:W-:Y:S01]  /*03f0*/  SHF.R.U32.HI R0, RZ, 0x13, R0 ;  /* 0x00000013ff007819 */ /* 0x000fe20000011600 */
[----:B------:R-:W-:-:S02]  /*0400*/  IMAD R6, R6, 0xe39, RZ ;  /* 0x00000e3906067824 */ /* 0x000fc400078e02ff */
[----:B------:R-:W-:Y:S01]  /*0410*/  IMAD R10, R9, 0xe39, RZ ;  /* 0x00000e39090a7824 */ /* 0x000fe200078e02ff */
[----:B------:R-:W-:Y:S02]  /*0420*/  PRMT R11, R0, 0x9910, RZ ;  /* 0x00009910000b7816 */ /* 0x000fe400000000ff */
[----:B------:R-:W-:Y:S02]  /*0430*/  SHF.R.U32.HI R0, RZ, 0x14, R2 ;  /* 0x00000014ff007819 */ /* 0x000fe40000011602 */
[----:B------:R-:W-:Y:S02]  /*0440*/  SHF.R.U32.HI R2, RZ, 0x14, R3 ;  /* 0x00000014ff027819 */ /* 0x000fe40000011603 */
[----:B------:R-:W-:Y:S02]  /*0450*/  MOV R9, R11 ;  /* 0x0000000b00097202 */ /* 0x000fe40000000f00 */
[----:B------:R-:W-:Y:S02]  /*0460*/  SHF.R.U32.HI R3, RZ, 0x14, R6 ;  /* 0x00000014ff037819 */ /* 0x000fe40000011606 */
[----:B------:R-:W-:-:S02]  /*0470*/  SHF.R.U32.HI R6, RZ, 0x14, R10 ;  /* 0x00000014ff067819 */ /* 0x000fc4000001160a */
[----:B------:R-:W-:Y:S01]  /*0480*/  PRMT R10, R0, 0x9910, RZ ;  /* 0x00009910000a7816 */ /* 0x000fe200000000ff */
[----:B------:R-:W-:Y:S01]  /*0490*/  IMAD R0, R9, 0x120, RZ ;  /* 0x0000012009007824 */ /* 0x000fe200078e02ff */
[----:B------:R-:W-:Y:S02]  /*04a0*/  PRMT R11, R2, 0x9910, RZ ;  /* 0x00009910020b7816 */ /* 0x000fe400000000ff */
[----:B------:R-:W-:Y:S02]  /*04b0*/  PRMT R12, R3, 0x9910, RZ ;  /* 0x00009910030c7816 */ /* 0x000fe400000000ff */
[----:B------:R-:W-:Y:S01]  /*04c0*/  MOV R2, R10 ;  /* 0x0000000a00027202 */ /* 0x000fe20000000f00 */
[----:B------:R-:W-:Y:S01]  /*04d0*/  IMAD.MOV.U32 R3, RZ, RZ, R11 ;  /* 0x000000ffff037224 */ /* 0x000fe200078e000b */
[----:B------:R-:W-:Y:S02]  /*04e0*/  PRMT R13, R6, 0x9910, RZ ;  /* 0x00009910060d7816 */ /* 0x000fe400000000ff */
[----:B------:R-:W-:Y:S01]  /*04f0*/  IADD3 R9, PT, PT, RZ, -R0, RZ ;  /* 0x80000000ff097210 */ /* 0x000fe20007ffe0ff */
[----:B------:R-:W-:Y:S01]  /*0500*/  IMAD R0, R2, 0x120, RZ ;  /* 0x0000012002007824 */ /* 0x000fe200078e02ff */
[----:B------:R-:W-:Y:S01]  /*0510*/  MOV R6, R12 ;  /* 0x0000000c00067202 */ /* 0x000fe20000000f00 */
[----:B------:R-:W-:Y:S01]  /*0520*/  IMAD R2, R3, 0x120, RZ ;  /* 0x0000012003027824 */ /* 0x000fe200078e02ff */
[----:B------:R-:W-:Y:S01]  /*0530*/  PRMT R9, R9, 0x7710, RZ ;  /* 0x0000771009097816 */ /* 0x000fe200000000ff */
[----:B------:R-:W-:Y:S01]  /*0540*/  IMAD.MOV.U32 R10, RZ, RZ, R13 ;  /* 0x000000ffff0a7224 */ /* 0x000fe200078e000d */
[----:B------:R-:W-:Y:S01]  /*0550*/  IADD3 R0, PT, PT, RZ, -R0, RZ ;  /* 0x80000000ff007210 */ /* 0x000fe20007ffe0ff */
[----:B------:R-:W-:Y:S01]  /*0560*/  IMAD R3, R6, 0x120, RZ ;  /* 0x0000012006037824 */ /* 0x000fe200078e02ff */
[----:B------:R-:W-:Y:S01]  /*0570*/  IADD3 R18, PT, PT, R18, R9, RZ ;  /* 0x0000000912127210 */ /* 0x000fe20007ffe0ff */
[----:B------:R-:W-:Y:S01]  /*0580*/  IMAD.MOV R2, RZ, RZ, -R2 ;  /* 0x000000ffff027224 */ /* 0x000fe200078e0a02 */
[----:B------:R-:W-:Y:S01]  /*0590*/  PRMT R0, R0, 0x7710, RZ ;  /* 0x0000771000007816 */ /* 0x000fe200000000ff */
[----:B------:R-:W-:Y:S01]  /*05a0*/  IMAD R6, R10, 0x120, RZ ;  /* 0x000001200a067824 */ /* 0x000fe200078e02ff */
[----:B------:R-:W-:Y:S01]  /*05b0*/  IADD3 R9, PT, PT, RZ, -R3, RZ ;  /* 0x80000003ff097210 */ /* 0x000fe20007ffe0ff */
[----:B------:R-:W-:Y:S01]  /*05c0*/  VIADD R10, R4, 0xdf2 ;  /* 0x00000df2040a7836 */ /* 0x000fe20000000000 */
[----:B------:R-:W-:Y:S01]  /*05d0*/  PRMT R3, R2, 0x7710, RZ ;  /* 0x0000771002037816 */ /* 0x000fe200000000ff */
[----:B------:R-:W-:Y:S01]  /*05e0*/  IMAD.IADD R17, R17, 0x1, R0 ;  /* 0x0000000111117824 */ /* 0x000fe200078e0200 */
[----:B------:R-:W-:-:S02]  /*05f0*/  IADD3 R6, PT, PT, RZ, -R6, RZ ;  /* 0x80000006ff067210 */ /* 0x000fc40007ffe0ff */
[----:B------:R-:W-:Y:S02]  /*0600*/  PRMT R2, R9, 0x7710, RZ ;  /* 0x0000771009027816 */ /* 0x000fe400000000ff */
[----:B------:R-:W-:Y:S02]  /*0610*/  IADD3 R16, PT, PT, R16, R3, RZ ;  /* 0x0000000310107210 */ /* 0x000fe40007ffe0ff */
[----:B------:R-:W-:Y:S02]  /*0620*/  IADD3 R3, PT, PT, R4, 0xc16, RZ ;  /* 0x00000c1604037810 */ /* 0x000fe40007ffe0ff */
[----:B------:R-:W-:Y:S02]  /*0630*/  PRMT R9, R6, 0x7710, RZ ;  /* 0x0000771006097816 */ /* 0x000fe400000000ff */
[----:B------:R-:W-:Y:S02]  /*0640*/  IADD3 R15, PT, PT, R15, R2, RZ ;  /* 0x000000020f0f7210 */ /* 0x000fe40007ffe0ff */
[----:B------:R-:W-:Y:S01]  /*0650*/  IADD3 R2, PT, PT, R4, 0xd04, RZ ;  /* 0x00000d0404027810 */ /* 0x000fe20007ffe0ff */
[----:B------:R-:W-:Y:S01]  /*0660*/  IMAD.IADD R14, R14, 0x1, R9 ;  /* 0x000000010e0e7824 */ /* 0x000fe200078e0209 */
[----:B------:R-:W-:-:S02]  /*0670*/  LOP3.LUT R0, R3, 0xffff, RZ, 0xc0, !PT ;  /* 0x0000ffff03007812 */ /* 0x000fc400078ec0ff */
[----:B------:R-:W-:Y:S02]  /*0680*/  IADD3 R11, PT, PT, R4, 0xee0, RZ ;  /* 0x00000ee0040b7810 */ /* 0x000fe40007ffe0ff */
[----:B------:R-:W-:Y:S01]  /*0690*/  LOP3.LUT R6, R2, 0xffff, RZ, 0xc0, !PT ;  /* 0x0000ffff02067812 */ /* 0x000fe200078ec0ff */
[----:B------:R-:W-:Y:S01]  /*06a0*/  IMAD R0, R0, 0xe39, RZ ;  /* 0x00000e3900007824 */ /* 0x000fe200078e02ff */
[----:B------:R-:W-:Y:S02]  /*06b0*/  LOP3.LUT R9, R10, 0xffff, RZ, 0xc0, !PT ;  /* 0x0000ffff0a097812 */ /* 0x000fe400078ec0ff */
[----:B------:R-:W-:Y:S01]  /*06c0*/  IADD3 R12, PT, PT, R4, 0x10bc, RZ ;  /* 0x000010bc040c7810 */ /* 0x000fe20007ffe0ff */
        /* <DEDUP_REMOVED lines=8> */
[----:B------:R-:W-:Y:S02]  /*0750*/  SHF.R.U32.HI R9, RZ, 0x14, R9 ;  /* 0x00000014ff097819 */ /* 0x000fe40000011609 */
[----:B------:R-:W-:Y:S02]  /*0760*/  PRMT R23, R0, 0x9910, RZ ;  /* 0x0000991000177816 */ /* 0x000fe400000000ff */
[----:B------:R-:W-:Y:S02]  /*0770*/  SHF.R.U32.HI R0, RZ, 0x14, R13 ;  /* 0x00000014ff007819 */ /* 0x000fe4000001160d */
[----:B------:R-:W-:-:S02]  /*0780*/  PRMT R13, R6, 0x9910, RZ ;  /* 0x00009910060d7816 */ /* 0x000fc400000000ff */
[----:B------:R-:W-:Y:S01]  /*0790*/  PRMT R24, R9, 0x9910, RZ ;  /* 0x0000991009187816 */ /* 0x000fe200000000ff */
[----:B------:R-:W-:Y:S01]  /*07a0*/  IMAD.MOV.U32 R9, RZ, RZ, R23 ;  /* 0x000000ffff097224 */ /* 0x000fe200078e0017 */
[----:B------:R-:W-:Y:S02]  /*07b0*/  SHF.R.U32.HI R6, RZ, 0x14, R19 ;  /* 0x00000014ff067819 */ /* 0x000fe40000011613 */
[----:B------:R-:W-:Y:S01]  /*07c0*/  PRMT R23, R0, 0x9910, RZ ;  /* 0x0000991000177816 */ /* 0x000fe200000000ff */
[----:B------:R-:W-:Y:S01]  /*07d0*/  IMAD R0, R9, 0x120, RZ ;  /* 0x0000012009007824 */ /* 0x000fe200078e02ff */
[----:B------:R-:W-:Y:S02]  /*07e0*/  MOV R19, R24 ;  /* 0x0000001800137202 */ /* 0x000fe40000000f00 */
[----:B------:R-:W-:Y:S01]  /*07f0*/  PRMT R25, R6, 0x9910, RZ ;  /* 0x0000991006197816 */ /* 0x000fe200000000ff */
[----:B------:R-:W-:Y:S01]  /*0800*/  IMAD R6, R13, 0x120, RZ ;  /* 0x000001200d067824 */ /* 0x000fe200078e02ff */
[----:B------:R-:W-:Y:S01]  /*0810*/  MOV R13, R23 ;  /* 0x00000017000d7202 */ /* 0x000fe20000000f00 */
[----:B------:R-:W-:Y:S01]  /*0820*/  IMAD R9, R19, 0x120, RZ ;  /* 0x0000012013097824 */ /* 0x000fe200078e02ff */
[----:B------:R-:W-:Y:S01]  /*0830*/  MOV R19, R25 ;  /* 0x0000001900137202 */ /* 0x000fe20000000f00 */
[----:B------:R-:W-:Y:S01]  /*0840*/  IMAD.MOV R24, RZ, RZ, -R0 ;  /* 0x000000ffff187224 */ /* 0x000fe200078e0a00 */
[----:B------:R-:W-:Y:S01]  /*0850*/  IADD3 R6, PT, PT, RZ, -R6, RZ ;  /* 0x80000006ff067210 */ /* 0x000fe20007ffe0ff */
[----:B------:R-:W-:Y:S01]  /*0860*/  IMAD R0, R13, 0x120, RZ ;  /* 0x000001200d007824 */ /* 0x000fe200078e02ff */
[----:B------:R-:W-:Y:S01]  /*0870*/  IADD3 R23, PT, PT, R4, 0x4a6, RZ ;  /* 0x000004a604177810 */ /* 0x000fe20007ffe0ff */
[----:B------:R-:W-:Y:S01]  /*0880*/  IMAD.MOV R13, RZ, RZ, -R9 ;  /* 0x000000ffff0d7224 */ /* 0x000fe200078e0a09 */
[----:B------:R-:W-:Y:S01]  /*0890*/  PRMT R9, R6, 0x7710, RZ ;  /* 0x0000771006097816 */ /* 0x000fe200000000ff */
[----:B------:R-:W-:Y:S01]  /*08a0*/  IMAD R6, R19, 0x120, RZ ;  /* 0x0000012013067824 */ /* 0x000fe200078e02ff */
[----:B------:R-:W-:Y:S01]  /*08b0*/  PRMT R24, R24, 0x7710, RZ ;  /* 0x0000771018187816 */ /* 0x000fe200000000ff */
[----:B------:R-:W-:Y:S01]  /*08c0*/  VIADD R25, R4, 0x11aa ;  /* 0x000011aa04197836 */ /* 0x000fe20000000000 */
[----:B------:R-:W-:Y:S01]  /*08d0*/  PRMT R13, R13, 0x7710, RZ ;  /* 0x000077100d0d7816 */ /* 0x000fe200000000ff */
[----:B------:R-:W-:Y:S01]  /*08e0*/  IMAD.MOV R0, RZ, RZ, -R0 ;  /* 0x000000ffff007224 */ /* 0x000fe200078e0a00 */
[----:B------:R-:W-:-:S02]  /*08f0*/  IADD3 R6, PT, PT, RZ, -R6, RZ ;  /* 0x80000006ff067210 */ /* 0x000fc40007ffe0ff */
[----:B------:R-:W-:Y:S02]  /*0900*/  IADD3 R10, PT, PT, R10, R13, RZ ;  /* 0x0000000d0a0a7210 */ /* 0x000fe40007ffe0ff */
[----:B------:R-:W-:Y:S02]  /*0910*/  LOP3.LUT R13, R25, 0xffff, RZ, 0xc0, !PT ;  /* 0x0000ffff190d7812 */ /* 0x000fe400078ec0ff */
[----:B------:R-:W-:Y:S02]  /*0920*/  IADD3 R2, PT, PT, R2, R9, RZ ;  /* 0x0000000902027210 */ /* 0x000fe40007ffe0ff */
[----:B------:R-:W-:Y:S02]  /*0930*/  PRMT R9, R6, 0x7710, RZ ;  /* 0x0000771006097816 */ /* 0x000fe400000000ff */
[----:B------:R-:W-:Y:S01]  /*0940*/  IADD3 R3, PT, PT, R3, R24, RZ ;  /* 0x0000001803037210 */ /* 0x000fe20007ffe0ff */
[----:B------:R-:W-:Y:S01]  /*0950*/  IMAD R24, R13, 0xe39, RZ ;  /* 0x00000e390d187824 */ /* 0x000fe200078e02ff */
[----:B------:R-:W-:Y:S01]  /*0960*/  PRMT R0, R0, 0x7710, RZ ;  /* 0x0000771000007816 */ /* 0x000fe200000000ff */
[----:B------:R-:W-:Y:S01]  /*0970*/  IMAD.IADD R12, R12, 0x1, R9 ;  /* 0x000000010c0c7824 */ /* 0x000fe200078e0209 */
[----:B------:R-:W-:-:S02]  /*0980*/  LOP3.LUT R6, R23, 0xffff, RZ, 0xc0, !PT ;  /* 0x0000ffff17067812 */ /* 0x000fc400078ec0ff */
[C---:B------:R-:W-:Y:S02]  /*0990*/  IADD3 R9, PT, PT, R4.reuse, 0xa3a, RZ ;  /* 0x00000a3a04097810 */ /* 0x040fe40007ffe0ff */
[----:B------:R-:W-:Y:S01]  /*09a0*/  IADD3 R19, PT, PT, R4, 0xfce, RZ ;  /* 0x00000fce04137810 */ /* 0x000fe20007ffe0ff */
[----:B------:R-:W-:Y:S01]  /*09b0*/  IMAD R13, R6, 0x71d, RZ ;  /* 0x0000071d060d7824 */ /* 0x000fe200078e02ff */
[----:B------:R-:W-:Y:S02]  /*09c0*/  IADD3 R11, PT, PT, R11, R0, RZ ;  /* 0x000000000b0b7210 */ /* 0x000fe40007ffe0ff */
[----:B------:R-:W-:Y:S02]  /*09d0*/  SHF.R.U32.HI R24, RZ, 0x14, R24 ;  /* 0x00000014ff187819 */ /* 0x000fe40000011618 */
[----:B------:R-:W-:Y:S02]  /*09e0*/  SHF.R.U32.HI R0, RZ, 0x1, R4 ;  /* 0x00000001ff007819 */ /* 0x000fe40000011604 */
[----:B------:R-:W-:-:S02]  /*09f0*/  LOP3.LUT R26, R9, 0xffff, RZ, 0xc0, !PT ;  /* 0x0000ffff091a7812 */ /* 0x000fc400078ec0ff */
[----:B------:R-:W-:Y:S01]  /*0a00*/  LOP3.LUT R27, R19, 0xffff, RZ, 0xc0, !PT ;  /* 0x0000ffff131b7812 */ /* 0x000fe200078ec0ff */
[----:B------:R-:W-:Y:S01]  /*0a10*/  VIADD R6, R0, 0xee ;  /* 0x000000ee00067836 */ /* 0x000fe20000000000 */
[----:B------:R-:W-:Y:S01]  /*0a20*/  PRMT R29, R24, 0x9910, RZ ;  /* 0x00009910181d7816 */ /* 0x000fe200000000ff */
[----:B------:R-:W-:Y:S01]  /*0a30*/  IMAD R26, R26, 0xe39, RZ ;  /* 0x00000e391a1a7824 */ /* 0x000fe200078e02ff */
[----:B------:R-:W-:Y:S01]  /*0a40*/  SHF.R.U32.HI R13, RZ, 0x13, R13 ;  /* 0x00000013ff0d7819 */ /* 0x000fe2000001160d */
[----:B------:R-:W-:Y:S01]  /*0a50*/  IMAD R24, R27, 0xe39, RZ ;  /* 0x00000e391b187824 */ /* 0x000fe200078e02ff */
[----:B------:R-:W-:Y:S02]  /*0a60*/  MOV R27, R29 ;  /* 0x0000001d001b7202 */ /* 0x000fe40000000f00 */
[----:B------:R-:W-:Y:S02]  /*0a70*/  PRMT R28, R13, 0x9910, RZ ;  /* 0x000099100d1c7816 */ /* 0x000fe400000000ff */
[----:B------:R-:W-:-:S02]  /*0a80*/  LOP3.LUT R13, R6, 0xffff, RZ, 0xc0, !PT ;  /* 0x0000ffff060d7812 */ /* 0x000fc400078ec0ff */
[----:B------:R-:W-:Y:S01]  /*0a90*/  SHF.R.U32.HI R6, RZ, 0x14, R26 ;  /* 0x00000014ff067819 */ /* 0x000fe2000001161a */
[----:B------:R-:W-:Y:S01]  /*0aa0*/  IMAD R26, R27, 0x120, RZ ;  /* 0x000001201b1a7824 */ /* 0x000fe200078e02ff */
[----:B------:R-:W-:Y:S01]  /*0ab0*/  SHF.R.U32.HI R24, RZ, 0x14, R24 ;  /* 0x00000014ff187819 */ /* 0x000fe20000011618 */
[----:B------:R-:W-:Y:S01]  /*0ac0*/  IMAD R27, R13, 0x1c8, RZ ;  /* 0x000001c80d1b7824 */ /* 0x000fe200078e02ff */
[----:B------:R-:W-:Y:S01]  /*0ad0*/  PRMT R6, R6, 0x9910, RZ ;  /* 0x0000991006067816 */ /* 0x000fe200000000ff */
[----:B------:R-:W-:Y:S01]  /*0ae0*/  IMAD R13, R28, 0x120, RZ ;  /* 0x000001201c0d7824 */ /* 0x000fe200078e02ff */
[----:B------:R-:W-:Y:S02]  /*0af0*/  IADD3 R26, PT, PT, RZ, -R26, RZ ;  /* 0x8000001aff1a7210 */ /* 0x000fe40007ffe0ff */
[----:B------:R-:W-:Y:S01]  /*0b00*/  PRMT R29, R24, 0x9910, RZ ;  /* 0x00009910181d7816 */ /* 0x000fe200000000ff */
[----:B------:R-:W-:Y:S01]  /*0b10*/  IMAD.MOV.U32 R24, RZ, RZ, R6 ;  /* 0x000000ffff187224 */ /* 0x000fe200078e0006 */
[----:B------:R-:W-:-:S02]  /*0b20*/  IADD3 R13, PT, PT, RZ, -R13, RZ ;  /* 0x8000000dff0d7210 */ /* 0x000fc40007ffe0ff */
[----:B------:R-:W-:Y:S01]  /*0b30*/  PRMT R28, R26, 0x7710, RZ ;  /* 0x000077101a1c7816 */ /* 0x000fe200000000ff */
[----:B------:R-:W-:Y:S01]  /*0b40*/  IMAD R24, R24, 0x120, RZ ;  /* 0x0000012018187824 */ /* 0x000fe200078e02ff */
[----:B------:R-:W-:Y:S02]  /*0b50*/  SHF.R.U32.HI R6, RZ, 0x10, R27 ;  /* 0x00000010ff067819 */ /* 0x000fe4000001161b */
[----:B------:R-:W-:Y:S01]  /*0b60*/  PRMT R26, R13, 0x7710, RZ ;  /* 0x000077100d1a7816 */ /* 0x000fe200000000ff */
[----:B------:R-:W-:Y:S01]  /*0b70*/  IMAD.IADD R13, R25, 0x1, R28 ;  /* 0x00000001190d7824 */ /* 0x000fe200078e021c */
[----:B------:R-:W-:Y:S02]  /*0b80*/  MOV R27, R29 ;  /* 0x0000001d001b7202 */ /* 0x000fe40000000f00 */
[----:B------:R-:W-:Y:S02]  /*0b90*/  PRMT R28, R6, 0x9910, RZ ;  /* 0x00009910061c7816 */ /* 0x000fe400000000ff */
[----:B------:R-:W-:Y:S01]  /*0ba0*/  IADD3 R24, PT, PT, RZ, -R24, RZ ;  /* 0x80000018ff187210 */ /* 0x000fe20007ffe0ff */
[----:B------:R-:W-:Y:S01]  /*0bb0*/  IMAD R25, R27, 0x120, RZ ;  /* 0x000001201b197824 */ /* 0x000fe200078e02ff */
[----:B------:R-:W-:Y:S01]  /*0bc0*/  IADD3 R6, PT, PT, R23, R26, RZ ;  /* 0x0000001a17067210 */ /* 0x000fe20007ffe0ff */
[----:B------:R-:W-:Y:S01]  /*0bd0*/  IMAD.MOV.U32 R26, RZ, RZ, R28 ;  /* 0x000000ffff1a7224 */ /* 0x000fe200078e001c */
[----:B------:R-:W-:-:S02]  /*0be0*/  IADD3 R23, PT, PT, R0, 0x165, RZ ;  /* 0x0000016500177810 */ /* 0x000fc40007ffe0ff */
[----:B------:R-:W-:Y:S02]  /*0bf0*/  PRMT R28, R24, 0x7710, RZ ;  /* 0x00007710181c7816 */ /* 0x000fe400000000ff */
[----:B------:R-:W-:Y:S01]  /*0c00*/  LOP3.LUT R24, R8, 0xffff, RZ, 0xc0, !PT ;  /* 0x0000ffff08187812 */ /* 0x000fe200078ec0ff */
[----:B------:R-:W-:Y:S01]  /*0c10*/  IMAD R8, R26, 0x240, RZ ;  /* 0x000002401a087824 */ /* 0x000fe200078e02ff */
[----:B------:R-:W-:Y:S01]  /*0c20*/  IADD3 R27, PT, PT, RZ, -R25, RZ ;  /* 0x80000019ff1b7210 */ /* 0x000fe20007ffe0ff */
[----:B------:R-:W-:Y:S01]  /*0c30*/  IMAD.IADD R9, R9, 0x1, R28 ;  /* 0x0000000109097824 */ /* 0x000fe200078e021c */
[----:B------:R-:W-:Y:S01]  /*0c40*/  LOP3.LUT R25, R23, 0xffff, RZ, 0xc0, !PT ;  /* 0x0000ffff17197812 */ /* 0x000fe200078ec0ff */
[----:B------:R-:W-:Y:S01]  /*0c50*/  IMAD R24, R5, 0x120, R24 ;  /* 0x0000012005187824 */ /* 0x000fe200078e0218 */
[----:B------:R-:W-:Y:S02]  /*0c60*/  PRMT R28, R27, 0x7710, RZ ;  /* 0x000077101b1c7816 */ /* 0x000fe400000000ff */
[----:B------:R-:W-:Y:S01]  /*0c70*/  LOP3.LUT R23, R8, 0xffff, RZ, 0xc0, !PT ;  /* 0x0000ffff08177812 */ /* 0x000fe200078ec0ff */
[----:B------:R-:W-:Y:S01]  /*0c80*/  IMAD R26, R25, 0x1c8, RZ ;  /* 0x000001c8191a7824 */ /* 0x000fe200078e02ff */
[----:B------:R-:W-:-:S02]  /*0c90*/  IADD3 R25, PT, PT, R0, 0x1dc, RZ ;  /* 0x000001dc00197810 */ /* 0x000fc40007ffe0ff */
[----:B------:R-:W-:Y:S01]  /*0ca0*/  IADD3 R8, PT, PT, R19, R28, RZ ;  /* 0x0000001c13087210 */ /* 0x000fe20007ffe0ff */
[----:B------:R-:W-:Y:S01]  /*0cb0*/  IMAD.IADD R19, R23, 0x1, R24 ;  /* 0x0000000117137824 */ /* 0x000fe200078e0218 */
[----:B------:R-:W-:Y:S01]  /*0cc0*/  SHF.R.U32.HI R23, RZ, 0x10, R26 ;  /* 0x00000010ff177819 */ /* 0x000fe2000001161a */
[C---:B------:R-:W-:Y:S01]  /*0cd0*/  VIADD R26, R0.reuse, 0x3b8 ;  /* 0x000003b8001a7836 */ /* 0x040fe20000000000 */
[C---:B------:R-:W-:Y:S02]  /*0ce0*/  IADD3 R24, PT, PT, R0.reuse, 0x2ca, RZ ;  /* 0x000002ca00187810 */ /* 0x040fe40007ffe0ff */
[----:B------:R-:W-:Y:S02]  /*0cf0*/  LOP3.LUT R27, R25, 0xffff, RZ, 0xc0, !PT ;  /* 0x0000ffff191b7812 */ /* 0x000fe400078ec0ff */
[----:B------:R-:W-:Y:S02]  /*0d00*/  IADD3 R25, PT, PT, R0, 0x341, RZ ;  /* 0x0000034100197810 */ /* 0x000fe40007ffe0ff */
[----:B------:R-:W-:Y:S01]  /*0d10*/  PRMT R28, R23, 0x9910, RZ ;  /* 0x00009910171c7816 */ /* 0x000fe200000000ff */
[----:B------:R-:W-:Y:S01]  /*0d20*/  IMAD R23, R27, 0x38f, RZ ;  /* 0x0000038f1b177824 */ /* 0x000fe200078e02ff */
[----:B------:R-:W-:-:S02]  /*0d30*/  LOP3.LUT R24, R24, 0xffff, RZ, 0xc0, !PT ;  /* 0x0000ffff18187812 */ /* 0x000fc400078ec0ff */
[----:B------:R-:W-:Y:S02]  /*0d40*/  LOP3.LUT R27, R25, 0xffff, RZ, 0xc0, !PT ;  /* 0x0000ffff191b7812 */ /* 0x000fe400078ec0ff */
[----:B------:R-:W-:Y:S02]  /*0d50*/  MOV R25, R28 ;  /* 0x0000001c00197202 */ /* 0x000fe40000000f00 */
[----:B------:R-:W-:Y:S01]  /*0d60*/  LOP3.LUT R28, R26, 0xffff, RZ, 0xc0, !PT ;  /* 0x0000ffff1a1c7812 */ /* 0x000fe200078ec0ff */
[----:B------:R-:W-:Y:S01]  /*0d70*/  IMAD R26, R24, 0x38f, RZ ;  /* 0x0000038f181a7824 */ /* 0x000fe200078e02ff */
[----:B------:R-:W-:Y:S01]  /*0d80*/  SHF.R.U32.HI R23, RZ, 0x11, R23 ;  /* 0x00000011ff177819 */ /* 0x000fe20000011617 */
[----:B------:R-:W-:Y:S01]  /*0d90*/  IMAD R27, R27, 0x38f, RZ ;  /* 0x0000038f1b1b7824 */ /* 0x000fe200078e02ff */
[----:B------:R-:W-:Y:S01]  /*0da0*/  LOP3.LUT R24, R22, 0xffff, RZ, 0xc0, !PT ;  /* 0x0000ffff16187812 */ /* 0x000fe200078ec0ff */
[----:B------:R-:W-:Y:S01]  /*0db0*/  IMAD R22, R25, 0x240, RZ ;  /* 0x0000024019167824 */ /* 0x000fe200078e02ff */
[----:B------:R-:W-:Y:S01]  /*0dc0*/  SHF.R.U32.HI R25, RZ, 0x11, R26 ;  /* 0x00000011ff197819 */ /* 0x000fe2000001161a */
[----:B------:R-:W-:Y:S01]  /*0dd0*/  IMAD R26, R28, 0x71d, RZ ;  /* 0x0000071d1c1a7824 */ /* 0x000fe200078e02ff */
[----:B------:R-:W-:Y:S01]  /*0de0*/  PRMT R29, R23, 0x9910, RZ ;  /* 0x00009910171d7816 */ /* 0x000fe200000000ff */
[----:B------:R-:W-:Y:S01]  /*0df0*/  IMAD R23, R5, 0x120, R24 ;  /* 0x0000012005177824 */ /* 0x000fe200078e0218 */
[----:B------:R-:W-:-:S02]  /*0e00*/  LOP3.LUT R22, R22, 0xffff, RZ, 0xc0, !PT ;  /* 0x0000ffff16167812 */ /* 0x000fc400078ec0ff */
[----:B------:R-:W-:Y:S02]  /*0e10*/  PRMT R28, R25, 0x9910, RZ ;  /* 0x00009910191c7816 */ /* 0x000fe400000000ff */
[----:B------:R-:W-:Y:S01]  /*0e20*/  MOV R24, R29 ;  /* 0x0000001d00187202 */ /* 0x000fe20000000f00 */
[----:B------:R-:W-:Y:S01]  /*0e30*/  IMAD.IADD R23, R22, 0x1, R23 ;  /* 0x0000000116177824 */ /* 0x000fe200078e0217 */
[----:B------:R-:W-:Y:S02]  /*0e40*/  SHF.R.U32.HI R25, RZ, 0x11, R27 ;  /* 0x00000011ff197819 */ /* 0x000fe4000001161b */
[----:B------:R-:W-:Y:S01]  /*0e50*/  SHF.R.U32.HI R27, RZ, 0x12, R26 ;  /* 0x00000012ff1b7819 */ /* 0x000fe2000001161a */
[----:B------:R-:W-:Y:S01]  /*0e60*/  IMAD R22, R24, 0x240, RZ ;  /* 0x0000024018167824 */ /* 0x000fe200078e02ff */
[----:B------:R-:W-:Y:S01]  /*0e70*/  LOP3.LUT R26, R20, 0xffff, RZ, 0xc0, !PT ;  /* 0x0000ffff141a7812 */ /* 0x000fe200078ec0ff */
[----:B------:R-:W-:Y:S01]  /*0e80*/  IMAD R20, R28, 0x240, RZ ;  /* 0x000002401c147824 */ /* 0x000fe200078e02ff */
[----:B------:R-:W-:-:S02]  /*0e90*/  LOP3.LUT R24, R21, 0xffff, RZ, 0xc0, !PT ;  /* 0x0000ffff15187812 */ /* 0x000fc400078ec0ff */
[----:B------:R-:W-:Y:S01]  /*0ea0*/  PRMT R28, R25, 0x9910, RZ ;  /* 0x00009910191c7816 */ /* 0x000fe200000000ff */
[C---:B------:R-:W-:Y:S01]  /*0eb0*/  IMAD R21, R5.reuse, 0x120, R26 ;  /* 0x0000012005157824 */ /* 0x040fe200078e021a */
[----:B------:R-:W-:Y:S01]  /*0ec0*/  LOP3.LUT R20, R20, 0xffff, RZ, 0xc0, !PT ;  /* 0x0000ffff14147812 */ /* 0x000fe200078ec0ff */
[----:B------:R-:W-:Y:S01]  /*0ed0*/  IMAD R25, R5, 0x120, R24 ;  /* 0x0000012005197824 */ /* 0x000fe200078e0218 */
[----:B------:R-:W-:Y:S02]  /*0ee0*/  MOV R24, R28 ;  /* 0x0000001c00187202 */ /* 0x000fe40000000f00 */
[----:B------:R-:W-:Y:S01]  /*0ef0*/  LOP3.LUT R22, R22, 0xffff, RZ, 0xc0, !PT ;  /* 0x0000ffff16167812 */ /* 0x000fe200078ec0ff */
[----:B------:R-:W-:Y:S01]  /*0f00*/  IMAD.IADD R21, R20, 0x1, R21 ;  /* 0x0000000114157824 */ /* 0x000fe200078e0215 */
[----:B------:R-:W-:Y:S01]  /*0f10*/  LOP3.LUT R20, R18, 0xffff, RZ, 0xc0, !PT ;  /* 0x0000ffff12147812 */ /* 0x000fe200078ec0ff */
[----:B------:R-:W-:Y:S01]  /*0f20*/  IMAD R18, R24, 0x240, RZ ;  /* 0x0000024018127824 */ /* 0x000fe200078e02ff */
[----:B------:R-:W-:-:S02]  /*0f30*/  PRMT R26, R27, 0x9910, RZ ;  /* 0x000099101b1a7816 */ /* 0x000fc400000000ff */
[----:B------:R-:W-:Y:S01]  /*0f40*/  IADD3 R24, PT, PT, R0, 0x42f, RZ ;  /* 0x0000042f00187810 */ /* 0x000fe20007ffe0ff */
[----:B------:R-:W-:Y:S01]  /*0f50*/  IMAD R27, R5, 0x120, R20 ;  /* 0x00000120051b7824 */ /* 0x000fe200078e0214 */
[----:B------:R-:W-:Y:S02]  /*0f60*/  IADD3 R25, PT, PT, R22, R25, RZ ;  /* 0x0000001916197210 */ /* 0x000fe40007ffe0ff */
[----:B------:R-:W-:Y:S01]  /*0f70*/  LOP3.LUT R22, R17, 0xffff, RZ, 0xc0, !PT ;  /* 0x0000ffff11167812 */ /* 0x000fe200078ec0ff */
[----:B------:R-:W-:Y:S01]  /*0f80*/  IMAD R17, R26, 0x240, RZ ;  /* 0x000002401a117824 */ /* 0x000fe200078e02ff */
[----:B------:R-:W-:Y:S02]  /*0f90*/  LOP3.LUT R18, R18, 0xffff, RZ, 0xc0, !PT ;  /* 0x0000ffff12127812 */ /* 0x000fe400078ec0ff */
[----:B------:R-:W-:Y:S01]  /*0fa0*/  LOP3.LUT R24, R24, 0xffff, RZ, 0xc0, !PT ;  /* 0x0000ffff18187812 */ /* 0x000fe200078ec0ff */
[----:B------:R-:W-:Y:S01]  /*0fb0*/  IMAD R22, R5, 0x120, R22 ;  /* 0x0000012005167824 */ /* 0x000fe200078e0216 */
[----:B------:R-:W-:Y:S01]  /*0fc0*/  IADD3 R27, PT, PT, R18, R27, RZ ;  /* 0x0000001b121b7210 */ /* 0x000fe20007ffe0ff */
[----:B------:R-:W-:Y:S01]  /*0fd0*/  VIADD R18, R0, 0x4a6 ;  /* 0x000004a600127836 */ /* 0x000fe20000000000 */
[----:B------:R-:W-:Y:S01]  /*0fe0*/  LOP3.LUT R17, R17, 0xffff, RZ, 0xc0, !PT ;  /* 0x0000ffff11117812 */ /* 0x000fe200078ec0ff */
[----:B------:R-:W-:Y:S01]  /*0ff0*/  IMAD R24, R24, 0x71d, RZ ;  /* 0x0000071d18187824 */ /* 0x000fe200078e02ff */
[----:B------:R-:W-:-:S02]  /*1000*/  IADD3 R20, PT, PT, R0, 0x594, RZ ;  /* 0x0000059400147810 */ /* 0x000fc40007ffe0ff */
[----:B------:R-:W-:Y:S01]  /*1010*/  IADD3 R17, PT, PT, R17, R22, RZ ;  /* 0x0000001611117210 */ /* 0x000fe20007ffe0ff */
[----:B------:R-:W-:Y:S01]  /*1020*/  VIADD R22, R0, 0x60b ;  /* 0x0000060b00167836 */ /* 0x000fe20000000000 */
[----:B------:R-:W-:Y:S02]  /*1030*/  LOP3.LUT R26, R18, 0xffff, RZ, 0xc0, !PT ;  /* 0x0000ffff121a7812 */ /* 0x000fe400078ec0ff */
[----:B------:R-:W-:Y:S02]  /*1040*/  SHF.R.U32.HI R18, RZ, 0x12, R24 ;  /* 0x00000012ff127819 */ /* 0x000fe40000011618 */
[----:B------:R-:W-:Y:S01]  /*1050*/  LOP3.LUT R24, R20, 0xffff, RZ, 0xc0, !PT ;  /* 0x0000ffff14187812 */ /* 0x000fe200078ec0ff */
[----:B------:R-:W-:Y:S01]  /*1060*/  IMAD R26, R26, 0x71d, RZ ;  /* 0x0000071d1a1a7824 */ /* 0x000fe200078e02ff */
[----:B------:R-:W-:Y:S02]  /*1070*/  IADD3 R20, PT, PT, R0, 0x682, RZ ;  /* 0x0000068200147810 */ /* 0x000fe40007ffe0ff */
[----:B------:R-:W-:Y:S01]  /*1080*/  LOP3.LUT R28, R22, 0xffff, RZ, 0xc0, !PT ;  /* 0x0000ffff161c7812 */ /* 0x000fe200078ec0ff */
[----:B------:R-:W-:Y:S01]  /*1090*/  IMAD R22, R24, 0x71d, RZ ;  /* 0x0000071d18167824 */ /* 0x000fe200078e02ff */
[----:B------:R-:W-:-:S02]  /*10a0*/  PRMT R18, R18, 0x9910, RZ ;  /* 0x0000991012127816 */ /* 0x000fc400000000ff */
[----:B------:R-:W-:Y:S01]  /*10b0*/  LOP3.LUT R30, R20, 0xffff, RZ, 0xc0, !PT ;  /* 0x0000ffff141e7812 */ /* 0x000fe200078ec0ff */
[----:B------:R-:W-:Y:S01]  /*10c0*/  IMAD R28, R28, 0x71d, RZ ;  /* 0x0000071d1c1c7824 */ /* 0x000fe200078e02ff */
[----:B------:R-:W-:Y:S02]  /*10d0*/  MOV R24, R18 ;  /* 0x0000001200187202 */ /* 0x000fe40000000f00 */
[----:B------:R-:W-:Y:S01]  /*10e0*/  SHF.R.U32.HI R20, RZ, 0x12, R26 ;  /* 0x00000012ff147819 */ /* 0x000fe2000001161a */
[----:B------:R-:W-:Y:S01]  /*10f0*/  IMAD R30, R30, 0x71d, RZ ;  /* 0x0000071d1e1e7824 */ /* 0x000fe200078e02ff */
[----:B------:R-:W-:Y:S02]  /*1100*/  SHF.R.U32.HI R22, RZ, 0x12, R22 ;  /* 0x00000012ff167819 */ /* 0x000fe40000011616 */
[----:B------:R-:W-:Y:S01]  /*1110*/  LOP3.LUT R18, R16, 0xffff, RZ, 0xc0, !PT ;  /* 0x0000ffff10127812 */ /* 0x000fe200078ec0ff */
[----:B------:R-:W-:Y:S01]  /*1120*/  IMAD R16, R24, 0x240, RZ ;  /* 0x0000024018107824 */ /* 0x000fe200078e02ff */
[----:B------:R-:W-:-:S02]  /*1130*/  PRMT R20, R20, 0x9910, RZ ;  /* 0x0000991014147816 */ /* 0x000fc400000000ff */
[----:B------:R-:W-:Y:S01]  /*1140*/  SHF.R.U32.HI R24, RZ, 0x12, R28 ;  /* 0x00000012ff187819 */ /* 0x000fe2000001161c */
[----:B------:R-:W-:Y:S01]  /*1150*/  IMAD R29, R5, 0x120, R18 ;  /* 0x00000120051d7824 */ /* 0x000fe200078e0212 */
[----:B------:R-:W-:Y:S01]  /*1160*/  PRMT R22, R22, 0x9910, RZ ;  /* 0x0000991016167816 */ /* 0x000fe200000000ff */
[----:B------:R-:W-:Y:S01]  /*1170*/  IMAD.MOV.U32 R18, RZ, RZ, R20 ;  /* 0x000000ffff127224 */ /* 0x000fe200078e0014 */
[----:B------:R-:W-:Y:S02]  /*1180*/  PRMT R24, R24, 0x9910, RZ ;  /* 0x0000991018187816 */ /* 0x000fe400000000ff */
[----:B------:R-:W-:Y:S02]  /*1190*/  MOV R20, R22 ;  /* 0x0000001600147202 */ /* 0x000fe40000000f00 */
[----:B------:R-:W-:Y:S01]  /*11a0*/  LOP3.LUT R16, R16, 0xffff, RZ, 0xc0, !PT ;  /* 0x0000ffff10107812 */ /* 0x000fe200078ec0ff */
[----:B------:R-:W-:Y:S01]  /*11b0*/  IMAD.MOV.U32 R22, RZ, RZ, R24 ;  /* 0x000000ffff167224 */ /* 0x000fe200078e0018 */
[----:B------:R-:W-:Y:S01]  /*11c0*/  LOP3.LUT R14, R14, 0xffff, RZ, 0xc0, !PT ;  /* 0x0000ffff0e0e7812 */ /* 0x000fe200078ec0ff */
[----:B------:R-:W-:Y:S01]  /*11d0*/  IMAD R20, R20, 0x240, RZ ;  /* 0x0000024014147824 */ /* 0x000fe200078e02ff */
[----:B------:R-:W-:Y:S01]  /*11e0*/  IADD3 R29, PT, PT, R16, R29, RZ ;  /* 0x0000001d101d7210 */ /* 0x000fe20007ffe0ff */
[----:B------:R-:W-:Y:S01]  /*11f0*/  IMAD R16, R18, 0x240, RZ ;  /* 0x0000024012107824 */ /* 0x000fe200078e02ff */
[----:B------:R-:W-:Y:S01]  /*1200*/  LOP3.LUT R18, R15, 0xffff, RZ, 0xc0, !PT ;  /* 0x0000ffff0f127812 */ /* 0x000fe200078ec0ff */
[----:B------:R-:W-:Y:S01]  /*1210*/  IMAD R22, R22, 0x240, RZ ;  /* 0x0000024016167824 */ /* 0x000fe200078e02ff */
[----:B------:R-:W-:Y:S01]  /*1220*/  LOP3.LUT R24, R3, 0xffff, RZ, 0xc0, !PT ;  /* 0x0000ffff03187812 */ /* 0x000fe200078ec0ff */
[C---:B------:R-:W-:Y:S01]  /*1230*/  IMAD R14, R5.reuse, 0x120, R14 ;  /* 0x00000120050e7824 */ /* 0x040fe200078e020e */
[----:B------:R-:W-:Y:S01]  /*1240*/  LOP3.LUT R15, R20, 0xffff, RZ, 0xc0, !PT ;  /* 0x0000ffff140f7812 */ /* 0x000fe200078ec0ff */
[C---:B------:R-:W-:Y:S01]  /*1250*/  IMAD R35, R5.reuse, 0x120, R18 ;  /* 0x0000012005237824 */ /* 0x040fe200078e0212 */
[----:B------:R-:W-:Y:S01]  /*1260*/  LOP3.LUT R16, R16, 0xffff, RZ, 0xc0, !PT ;  /* 0x0000ffff10107812 */ /* 0x000fe200078ec0ff */
[----:B------:R-:W-:Y:S01]  /*1270*/  IMAD R31, R5, 0x120, R24 ;  /* 0x00000120051f7824 */ /* 0x000fe200078e0218 */
[----:B------:R-:W-:-:S02]  /*1280*/  LOP3.LUT R22, R22, 0xffff, RZ, 0xc0, !PT ;  /* 0x0000ffff16167812 */ /* 0x000fc400078ec0ff */
[----:B------:R-:W-:Y:S02]  /*1290*/  SHF.R.U32.HI R3, RZ, 0x12, R30 ;  /* 0x00000012ff037819 */ /* 0x000fe4000001161e */
[----:B------:R-:W-:Y:S01]  /*12a0*/  IADD3 R15, PT, PT, R15, R14, RZ ;  /* 0x0000000e0f0f7210 */ /* 0x000fe20007ffe0ff */
[----:B------:R-:W-:Y:S01]  /*12b0*/  IMAD.IADD R31, R22, 0x1, R31 ;  /* 0x00000001161f7824 */ /* 0x000fe200078e021f */
[----:B------:R-:W-:Y:S02]  /*12c0*/  IADD3 R14, PT, PT, R0, 0x6f9, RZ ;  /* 0x000006f9000e7810 */ /* 0x000fe40007ffe0ff */
[----:B------:R-:W-:Y:S01]  /*12d0*/  IADD3 R35, PT, PT, R16, R35, RZ ;  /* 0x0000002310237210 */ /* 0x000fe20007ffe0ff */
[C---:B------:R-:W-:Y:S01]  /*12e0*/  VIADD R16, R0.reuse, 0x85e ;  /* 0x0000085e00107836 */ /* 0x040fe20000000000 */
[----:B------:R-:W-:Y:S02]  /*12f0*/  PRMT R20, R3, 0x9910, RZ ;  /* 0x0000991003147816 */ /* 0x000fe400000000ff */
[----:B------:R-:W-:-:S02]  /*1300*/  IADD3 R3, PT, PT, R0, 0x770, RZ ;  /* 0x0000077000037810 */ /* 0x000fc40007ffe0ff */
[----:B------:R-:W-:Y:S02]  /*1310*/  LOP3.LUT R22, R14, 0xffff, RZ, 0xc0, !PT ;  /* 0x0000ffff0e167812 */ /* 0x000fe400078ec0ff */
[----:B------:R-:W-:Y:S01]  /*1320*/  LOP3.LUT R14, R2, 0xffff, RZ, 0xc0, !PT ;  /* 0x0000ffff020e7812 */ /* 0x000fe200078ec0ff */
[----:B------:R-:W-:Y:S01]  /*1330*/  IMAD R2, R20, 0x240, RZ ;  /* 0x0000024014027824 */ /* 0x000fe200078e02ff */
[----:B------:R-:W-:Y:S01]  /*1340*/  LOP3.LUT R24, R3, 0xffff, RZ, 0xc0, !PT ;  /* 0x0000ffff03187812 */ /* 0x000fe200078ec0ff */
[----:B------:R-:W-:Y:S01]  /*1350*/  IMAD R3, R22, 0x71d, RZ ;  /* 0x0000071d16037824 */ /* 0x000fe200078e02ff */
[----:B------:R-:W-:Y:S01]  /*1360*/  LOP3.LUT R16, R16, 0xffff, RZ, 0xc0, !PT ;  /* 0x0000ffff10107812 */ /* 0x000fe200078ec0ff */
[----:B------:R-:W-:Y:S01]  /*1370*/  IMAD R33, R5, 0x120, R14 ;  /* 0x0000012005217824 */ /* 0x000fe200078e020e */
[----:B------:R-:W-:Y:S01]  /*1380*/  IADD3 R18, PT, PT, R0, 0x8d5, RZ ;  /* 0x000008d500127810 */ /* 0x000fe20007ffe0ff */
[----:B------:R-:W-:Y:S01]  /*1390*/  IMAD R24, R24, 0x71d, RZ ;  /* 0x0000071d18187824 */ /* 0x000fe200078e02ff */
[----:B------:R-:W-:Y:S01]  /*13a0*/  LOP3.LUT R2, R2, 0xffff, RZ, 0xc0, !PT ;  /* 0x0000ffff02027812 */ /* 0x000fe200078ec0ff */
[----:B------:R-:W-:Y:S01]  /*13b0*/  IMAD R14, R16, 0xe39, RZ ;  /* 0x00000e39100e7824 */ /* 0x000fe200078e02ff */
[----:B------:R-:W-:-:S02]  /*13c0*/  SHF.R.U32.HI R3, RZ, 0x12, R3 ;  /* 0x00000012ff037819 */ /* 0x000fc40000011603 */
[----:B------:R-:W-:Y:S02]  /*13d0*/  LOP3.LUT R18, R18, 0xffff, RZ, 0xc0, !PT ;  /* 0x0000ffff12127812 */ /* 0x000fe400078ec0ff */
[----:B------:R-:W-:Y:S02]  /*13e0*/  IADD3 R33, PT, PT, R2, R33, RZ ;  /* 0x0000002102217210 */ /* 0x000fe40007ffe0ff */
[----:B------:R-:W-:Y:S01]  /*13f0*/  SHF.R.U32.HI R2, RZ, 0x12, R24 ;  /* 0x00000012ff027819 */ /* 0x000fe20000011618 */
[----:B------:R-:W-:Y:S01]  /*1400*/  IMAD R16, R18, 0xe39, RZ ;  /* 0x00000e3912107824 */ /* 0x000fe200078e02ff */
[----:B------:R-:W-:Y:S02]  /*1410*/  SHF.R.U32.HI R14, RZ, 0x13, R14 ;  /* 0x00000013ff0e7819 */ /* 0x000fe4000001160e */
[----:B------:R-:W-:Y:S02]  /*1420*/  PRMT R3, R3, 0x9910, RZ ;  /* 0x0000991003037816 */ /* 0x000fe400000000ff */
[----:B------:R-:W-:-:S02]  /*1430*/  PRMT R20, R14, 0x9910, RZ ;  /* 0x000099100e147816 */ /* 0x000fc400000000ff */
[----:B------:R-:W-:Y:S01]  /*1440*/  PRMT R18, R2, 0x9910, RZ ;  /* 0x0000991002127816 */ /* 0x000fe200000000ff */
[----:B------:R-:W-:Y:S01]  /*1450*/  IMAD.MOV.U32 R14, RZ, RZ, R3 ;  /* 0x000000ffff0e7224 */ /* 0x000fe200078e0003 */
[----:B------:R-:W-:Y:S01]  /*1460*/  SHF.R.U32.HI R16, RZ, 0x13, R16 ;  /* 0x00000013ff107819 */ /* 0x000fe20000011610 */
[----:B------:R-:W0:Y:S01]  /*1470*/  LDC.64 R2, c[0x0][0x380] ;  /* 0x0000e000ff027b82 */ /* 0x000e220000000a00 */
[----:B------:R-:W-:Y:S01]  /*1480*/  LOP3.LUT R12, R12, 0xffff, RZ, 0xc0, !PT ;  /* 0x0000ffff0c0c7812 */ /* 0x000fe200078ec0ff */
[----:B------:R-:W-:Y:S01]  /*1490*/  IMAD R20, R20, 0x240, RZ ;  /* 0x0000024014147824 */ /* 0x000fe200078e02ff */
[----:B------:R-:W-:Y:S01]  /*14a0*/  PRMT R22, R16, 0x9910, RZ ;  /* 0x0000991010167816 */ /* 0x000fe200000000ff */
[----:B------:R-:W-:Y:S01]  /*14b0*/  IMAD R14, R14, 0x240, RZ ;  /* 0x000002400e0e7824 */ /* 0x000fe200078e02ff */
[----:B------:R-:W-:Y:S01]  /*14c0*/  MOV R16, R18 ;  /* 0x0000001200107202 */ /* 0x000fe20000000f00 */
[----:B------:R-:W-:Y:S01]  /*14d0*/  IMAD R37, R5, 0x120, R12 ;  /* 0x0000012005257824 */ /* 0x000fe200078e020c */
[----:B------:R-:W-:-:S02]  /*14e0*/  LOP3.LUT R10, R10, 0xffff, RZ, 0xc0, !PT ;  /* 0x0000ffff0a0a7812 */ /* 0x000fc400078ec0ff */
[----:B------:R-:W-:Y:S01]  /*14f0*/  LOP3.LUT R18, R11, 0xffff, RZ, 0xc0, !PT ;  /* 0x0000ffff0b127812 */ /* 0x000fe200078ec0ff */
[----:B------:R-:W-:Y:S01]  /*1500*/  IMAD R16, R16, 0x240, RZ ;  /* 0x0000024010107824 */ /* 0x000fe200078e02ff */
[----:B------:R-:W-:Y:S01]  /*1510*/  LOP3.LUT R12, R13, 0xffff, RZ, 0xc0, !PT ;  /* 0x0000ffff0d0c7812 */ /* 0x000fe200078ec0ff */
[C---:B------:R-:W-:Y:S01]  /*1520*/  IMAD R39, R5.reuse, 0x120, R10 ;  /* 0x0000012005277824 */ /* 0x040fe200078e020a */
[----:B------:R-:W-:Y:S01]  /*1530*/  LOP3.LUT R20, R20, 0xffff, RZ, 0xc0, !PT ;  /* 0x0000ffff14147812 */ /* 0x000fe200078ec0ff */
[----:B------:R-:W-:Y:S01]  /*1540*/  IMAD R10, R22, 0x240, RZ ;  /* 0x00000240160a7824 */ /* 0x000fe200078e02ff */
[----:B------:R-:W-:Y:S01]  /*1550*/  LOP3.LUT R16, R16, 0xffff, RZ, 0xc0, !PT ;  /* 0x0000ffff10107812 */ /* 0x000fe200078ec0ff */
[C---:B------:R-:W-:Y:S01]  /*1560*/  IMAD R41, R5.reuse, 0x120, R18 ;  /* 0x0000012005297824 */ /* 0x040fe200078e0212 */
[----:B------:R-:W-:Y:S01]  /*1570*/  LOP3.LUT R14, R14, 0xffff, RZ, 0xc0, !PT ;  /* 0x0000ffff0e0e7812 */ /* 0x000fe200078ec0ff */
[----:B------:R-:W-:Y:S01]  /*1580*/  IMAD R11, R5, 0x120, R12 ;  /* 0x00000120050b7824 */ /* 0x000fe200078e020c */
[----:B------:R-:W-:Y:S01]  /*1590*/  LOP3.LUT R10, R10, 0xffff, RZ, 0xc0, !PT ;  /* 0x0000ffff0a0a7812 */ /* 0x000fe200078ec0ff */
[----:B------:R-:W-:Y:S01]  /*15a0*/  IMAD.IADD R41, R16, 0x1, R41 ;  /* 0x0000000110297824 */ /* 0x000fe200078e0229 */
[----:B------:R-:W-:-:S02]  /*15b0*/  IADD3 R37, PT, PT, R20, R37, RZ ;  /* 0x0000002514257210 */ /* 0x000fc40007ffe0ff */
[----:B------:R-:W-:Y:S01]  /*15c0*/  LOP3.LUT R6, R6, 0xffff, RZ, 0xc0, !PT ;  /* 0x0000ffff06067812 */ /* 0x000fe200078ec0ff */
[--C-:B0-----:R-:W-:Y:S01]  /*15d0*/  IMAD.WIDE.U32 R28, R29, 0x4, R2.reuse ;  /* 0x000000041d1c7825 */ /* 0x101fe200078e0002 */
[----:B------:R-:W-:Y:S02]  /*15e0*/  LOP3.LUT R8, R8, 0xffff, RZ, 0xc0, !PT ;  /* 0x0000ffff08087812 */ /* 0x000fe400078ec0ff */
[----:B------:R-:W-:Y:S01]  /*15f0*/  IADD3 R39, PT, PT, R14, R39, RZ ;  /* 0x000000270e277210 */ /* 0x000fe20007ffe0ff */
[--C-:B------:R-:W-:Y:S01]  /*1600*/  IMAD.WIDE.U32 R22, R23, 0x4, R2.reuse ;  /* 0x0000000417167825 */ /* 0x100fe200078e0002 */
[----:B-1----:R0:W2:Y:S03]  /*1610*/  LDG.E.CONSTANT R16, desc[UR6][R28.64] ;  /* 0x000000061c107981 */ /* 0x0020a6000c1e9900 */
[----:B------:R-:W-:-:S04]  /*1620*/  IMAD.WIDE.U32 R24, R25, 0x4, R2 ;  /* 0x0000000419187825 */ /* 0x000fc800078e0002 */
[--C-:B------:R-:W-:Y:S01]  /*1630*/  IMAD.WIDE.U32 R26, R27, 0x4, R2.reuse ;  /* 0x000000041b1a7825 */ /* 0x100fe200078e0002 */
[----:B------:R-:W3:Y:S03]  /*1640*/  LDG.E.CONSTANT R12, desc[UR6][R24.64] ;  /* 0x00000006180c7981 */ /* 0x000ee6000c1e9900 */
[--C-:B------:R-:W-:Y:S01]  /*1650*/  IMAD.WIDE.U32 R42, R19, 0x4, R2.reuse ;  /* 0x00000004132a7825 */ /* 0x100fe200078e0002 */
[----:B------:R-:W-:Y:S01]  /*1660*/  IADD3 R19, PT, PT, R10, R11, RZ ;  /* 0x0000000b0a137210 */ /* 0x000fe20007ffe0ff */
[----:B------:R-:W4:Y:S02]  /*1670*/  LDG.E.CONSTANT R14, desc[UR6][R26.64] ;  /* 0x000000061a0e7981 */ /* 0x000f24000c1e9900 */
[--C-:B------:R-:W-:Y:S01]  /*1680*/  IMAD.WIDE.U32 R34, R35, 0x4, R2.reuse ;  /* 0x0000000423227825 */ /* 0x100fe200078e0002 */
[----:B0-----:R-:W-:Y:S01]  /*1690*/  LOP3.LUT R28, R9, 0xffff, RZ, 0xc0, !PT ;  /* 0x0000ffff091c7812 */ /* 0x001fe200078ec0ff */
[----:B------:R0:W5:Y:S02]  /*16a0*/  LDG.E.CONSTANT R11, desc[UR6][R22.64] ;  /* 0x00000006160b7981 */ /* 0x000164000c1e9900 */
[----:B------:R-:W-:-:S02]  /*16b0*/  IMAD.WIDE.U32 R20, R21, 0x4, R2 ;  /* 0x0000000415147825 */ /* 0x000fc400078e0002 */
[----:B------:R-:W5:Y:S02]  /*16c0*/  LDG.E.CONSTANT R10, desc[UR6][R42.64] ;  /* 0x000000062a0a7981 */ /* 0x000f64000c1e9900 */
[--C-:B------:R-:W-:Y:S02]  /*16d0*/  IMAD.WIDE.U32 R44, R17, 0x4, R2.reuse ;  /* 0x00000004112c7825 */ /* 0x100fe400078e0002 */
[----:B------:R1:W5:Y:S02]  /*16e0*/  LDG.E.CONSTANT R17, desc[UR6][R34.64] ;  /* 0x0000000622117981 */ /* 0x000364000c1e9900 */
[--C-:B0-----:R-:W-:Y:S02]  /*16f0*/  IMAD.WIDE.U32 R22, R31, 0x4, R2.reuse ;  /* 0x000000041f167825 */ /* 0x101fe400078e0002 */
[----:B------:R0:W5:Y:S02]  /*1700*/  LDG.E.CONSTANT R13, desc[UR6][R20.64] ;  /* 0x00000006140d7981 */ /* 0x000164000c1e9900 */
[----:B------:R-:W-:-:S04]  /*1710*/  IMAD.WIDE.U32 R24, R33, 0x4, R2 ;  /* 0x0000000421187825 */ /* 0x000fc800078e0002 */
[--C-:B------:R-:W-:Y:S01]  /*1720*/  IMAD.WIDE.U32 R26, R37, 0x4, R2.reuse ;  /* 0x00000004251a7825 */ /* 0x100fe200078e0002 */
[----:B------:R-:W5:Y:S03]  /*1730*/  LDG.E.CONSTANT R36, desc[UR6][R24.64] ;  /* 0x0000000618247981 */ /* 0x000f66000c1e9900 */
[----:B-1----:R-:W-:Y:S01]  /*1740*/  IMAD.WIDE.U32 R34, R19, 0x4, R2 ;  /* 0x0000000413227825 */ /* 0x002fe200078e0002 */
[----:B------:R1:W5:Y:S03]  /*1750*/  LDG.E.CONSTANT R20, desc[UR6][R22.64] ;  /* 0x0000000616147981 */ /* 0x000366000c1e9900 */
[C---:B------:R-:W-:Y:S01]  /*1760*/  IMAD R9, R5.reuse, 0x120, R4 ;  /* 0x0000012005097824 */ /* 0x040fe200078e0204 */
[----:B------:R1:W5:Y:S01]  /*1770*/  LDG.E.CONSTANT R38, desc[UR6][R26.64] ;  /* 0x000000061a267981 */ /* 0x000362000c1e9900 */
[----:B------:R-:W-:-:S02]  /*1780*/  IMAD R19, R5, 0x120, R6 ;  /* 0x0000012005137824 */ /* 0x000fc400078e0206 */
[C---:B0-----:R-:W-:Y:S01]  /*1790*/  IMAD R21, R5.reuse, 0x120, R28 ;  /* 0x0000012005157824 */ /* 0x041fe200078e021c */
[----:B------:R-:W5:Y:S01]  /*17a0*/  LDG.E.CONSTANT R34, desc[UR6][R34.64] ;  /* 0x0000000622227981 */ /* 0x000f62000c1e9900 */
[----:B------:R-:W-:Y:S02]  /*17b0*/  IMAD R29, R5, 0x120, R8 ;  /* 0x00000120051d7824 */ /* 0x000fe400078e0208 */
[----:B------:R-:W-:-:S04]  /*17c0*/  IMAD.WIDE.U32 R30, R39, 0x4, R2 ;  /* 0x00000004271e7825 */ /* 0x000fc800078e0002 */
[--C-:B------:R-:W-:Y:S02]  /*17d0*/  IMAD.WIDE.U32 R32, R41, 0x4, R2.reuse ;  /* 0x0000000429207825 */ /* 0x100fe400078e0002 */
[----:B------:R-:W5:Y:S02]  /*17e0*/  LDG.E.CONSTANT R30, desc[UR6][R30.64] ;  /* 0x000000061e1e7981 */ /* 0x000f64000c1e9900 */
[--C-:B-1----:R-:W-:Y:S02]  /*17f0*/  IMAD.WIDE.U32 R22, R7, 0x4, R2.reuse ;  /* 0x0000000407167825 */ /* 0x102fe400078e0002 */
[----:B------:R-:W5:Y:S02]  /*1800*/  LDG.E.CONSTANT R32, desc[UR6][R32.64] ;  /* 0x0000000620207981 */ /* 0x000f64000c1e9900 */
[--C-:B------:R-:W-:Y:S02]  /*1810*/  IMAD.WIDE.U32 R24, R19, 0x4, R2.reuse ;  /* 0x0000000413187825 */ /* 0x100fe400078e0002 */
[----:B------:R-:W5:Y:S02]  /*1820*/  LDG.E.CONSTANT R22, desc[UR6][R22.64] ;  /* 0x0000000616167981 */ /* 0x000f64000c1e9900 */
[----:B------:R-:W-:-:S02]  /*1830*/  IMAD.WIDE.U32 R26, R21, 0x4, R2 ;  /* 0x00000004151a7825 */ /* 0x000fc400078e0002 */
[----:B------:R-:W5:Y:S02]  /*1840*/  LDG.E.CONSTANT R24, desc[UR6][R24.64+0x2400] ;  /* 0x0024000618187981 */ /* 0x000f64000c1e9900 */
[--C-:B------:R-:W-:Y:S02]  /*1850*/  IMAD.WIDE.U32 R28, R29, 0x4, R2.reuse ;  /* 0x000000041d1c7825 */ /* 0x100fe400078e0002 */
[----:B------:R-:W5:Y:S02]  /*1860*/  LDG.E.CONSTANT R26, desc[UR6][R26.64+0x5100] ;  /* 0x005100061a1a7981 */ /* 0x000f64000c1e9900 */
[--C-:B------:R-:W-:Y:S02]  /*1870*/  IMAD.WIDE.U32 R8, R9, 0x4, R2.reuse ;  /* 0x0000000409087825 */ /* 0x100fe400078e0002 */
[----:B------:R-:W5:Y:S02]  /*1880*/  LDG.E.CONSTANT R28, desc[UR6][R28.64+0x7e00] ;  /* 0x007e00061c1c7981 */ /* 0x000f64000c1e9900 */
[----:B------:R-:W-:-:S02]  /*1890*/  IMAD.WIDE.U32 R46, R15, 0x4, R2 ;  /* 0x000000040f2e7825 */ /* 0x000fc400078e0002 */
[----:B------:R-:W5:Y:S04]  /*18a0*/  LDG.E.CONSTANT R15, desc[UR6][R44.64] ;  /* 0x000000062c0f7981 */ /* 0x000f68000c1e9900 */
[----:B------:R-:W5:Y:S04]  /*18b0*/  LDG.E.CONSTANT R18, desc[UR6][R46.64] ;  /* 0x000000062e127981 */ /* 0x000f68000c1e9900 */
[----:B------:R-:W5:Y:S01]  /*18c0*/  LDG.E.CONSTANT R8, desc[UR6][R8.64] ;  /* 0x0000000608087981 */ /* 0x000f62000c1e9900 */
[----:B------:R-:W0:Y:S01]  /*18d0*/  S2R R6, SR_CgaCtaId ;  /* 0x0000000000067919 */ /* 0x000e220000008800 */
[----:B------:R-:W-:-:S02]  /*18e0*/  MOV R7, 0x400 ;  /* 0x0000040000077802 */ /* 0x000fc40000000f00 */
[----:B------:R-:W-:Y:S01]  /*18f0*/  ISETP.GT.U32.AND P0, PT, R4, 0x87, PT ;  /* 0x000000870400780c */ /* 0x000fe20003f04070 */
[----:B------:R-:W-:Y:S01]  /*1900*/  BSSY.RECONVERGENT B0, `(.L_x_0) ;  /* 0x000002f000007945 */ /* 0x000fe20003800200 */
[----:B0-----:R-:W-:-:S05]  /*1910*/  LEA R19, R6, R7, 0x18 ;  /* 0x0000000706137211 */ /* 0x001fca00078ec0ff */
[C---:B------:R-:W-:Y:S01]  /*1920*/  IMAD R19, R4.reuse, 0x4, R19 ;  /* 0x0000000404137824 */ /* 0x040fe200078e0213 */
[----:B------:R-:W-:-:S04]  /*1930*/  ISETP.GT.U32.AND P1, PT, R4, 0x29, PT ;  /* 0x000000290400780c */ /* 0x000fc80003f24070 */
[----:B--2---:R0:W-:Y:S04]  /*1940*/  STS [R19+0x2178], R16 ;  /* 0x0021781013007388 */ /* 0x0041e80000000800 */
[----:B---3--:R0:W-:Y:S04]  /*1950*/  STS [R19+0xee0], R12 ;  /* 0x000ee00c13007388 */ /* 0x0081e80000000800 */
[----:B----4-:R0:W-:Y:S04]  /*1960*/  STS [R19+0x1a08], R14 ;  /* 0x001a080e13007388 */ /* 0x0101e80000000800 */
[----:B-----5:R0:W-:Y:S04]  /*1970*/  STS [R19+0xb28], R11 ;  /* 0x000b280b13007388 */ /* 0x0201e80000000800 */
[----:B------:R0:W-:Y:S04]  /*1980*/  STS [R19+0x770], R10 ;  /* 0x0007700a13007388 */ /* 0x0001e80000000800 */
        /* <DEDUP_REMOVED lines=14> */
[----:B------:R0:W-:Y:S01]  /*1a70*/  STS [R19], R8 ;  /* 0x0000000813007388 */ /* 0x0001e20000000800 */
[----:B------:R-:W-:Y:S05]  /*1a80*/  @P0 BRA `(.L_x_1) ;  /* 0x0000000000580947 */ /* 0x000fea0003800000 */
[----:B0-----:R-:W-:Y:S02]  /*1a90*/  IADD3 R8, PT, PT, R4, 0x1298, RZ ;  /* 0x0000129804087810 */ /* 0x001fe40007ffe0ff */
[----:B------:R-:W-:Y:S02]  /*1aa0*/  IADD3 R0, PT, PT, R0, 0x94c, RZ ;  /* 0x0000094c00007810 */ /* 0x000fe40007ffe0ff */
[----:B------:R-:W-:Y:S02]  /*1ab0*/  LOP3.LUT R9, R8, 0xffff, RZ, 0xc0, !PT ;  /* 0x0000ffff08097812 */ /* 0x000fe400078ec0ff */
[----:B------:R-:W-:-:S03]  /*1ac0*/  LOP3.LUT R0, R0, 0xffff, RZ, 0xc0, !PT ;  /* 0x0000ffff00007812 */ /* 0x000fc600078ec0ff */
[----:B------:R-:W-:Y:S02]  /*1ad0*/  IMAD R9, R9, 0xe39, RZ ;  /* 0x00000e3909097824 */ /* 0x000fe400078e02ff */
[----:B------:R-:W-:-:S03]  /*1ae0*/  IMAD R0, R0, 0xe39, RZ ;  /* 0x00000e3900007824 */ /* 0x000fc600078e02ff */
[----:B------:R-:W-:Y:S02]  /*1af0*/  SHF.R.U32.HI R9, RZ, 0x14, R9 ;  /* 0x00000014ff097819 */ /* 0x000fe40000011609 */
[----:B------:R-:W-:Y:S02]  /*1b00*/  SHF.R.U32.HI R0, RZ, 0x13, R0 ;  /* 0x00000013ff007819 */ /* 0x000fe40000011600 */
[----:B------:R-:W-:Y:S02]  /*1b10*/  PRMT R9, R9, 0x9910, RZ ;  /* 0x0000991009097816 */ /* 0x000fe400000000ff */
[----:B------:R-:W-:-:S03]  /*1b20*/  PRMT R0, R0, 0x9910, RZ ;  /* 0x0000991000007816 */ /* 0x000fc600000000ff */
[----:B------:R-:W-:Y:S02]  /*1b30*/  IMAD R9, R9, 0x120, RZ ;  /* 0x0000012009097824 */ /* 0x000fe400078e02ff */
[----:B------:R-:W-:Y:S02]  /*1b40*/  IMAD R0, R0, 0x240, RZ ;  /* 0x0000024000007824 */ /* 0x000fe400078e02ff */
[----:B------:R-:W-:-:S03]  /*1b50*/  IMAD.MOV R9, RZ, RZ, -R9 ;  /* 0x000000ffff097224 */ /* 0x000fc600078e0a09 */
[----:B------:R-:W-:Y:S02]  /*1b60*/  LOP3.LUT R0, R0, 0xffff, RZ, 0xc0, !PT ;  /* 0x0000ffff00007812 */ /* 0x000fe400078ec0ff */
[----:B------:R-:W-:-:S04]  /*1b70*/  PRMT R9, R9, 0x7710, RZ ;  /* 0x0000771009097816 */ /* 0x000fc800000000ff */
[----:B------:R-:W-:-:S04]  /*1b80*/  IADD3 R8, PT, PT, R8, R9, RZ ;  /* 0x0000000908087210 */ /* 0x000fc80007ffe0ff */
[----:B------:R-:W-:-:S05]  /*1b90*/  LOP3.LUT R8, R8, 0xffff, RZ, 0xc0, !PT ;  /* 0x0000ffff08087812 */ /* 0x000fca00078ec0ff */
[----:B------:R-:W-:-:S05]  /*1ba0*/  IMAD R5, R5, 0x120, R8 ;  /* 0x0000012005057824 */ /* 0x000fca00078e0208 */
[----:B------:R-:W-:-:S05]  /*1bb0*/  IADD3 R5, PT, PT, R0, R5, RZ ;  /* 0x0000000500057210 */ /* 0x000fca0007ffe0ff */
[----:B------:R-:W-:-:S06]  /*1bc0*/  IMAD.WIDE.U32 R2, R5, 0x4, R2 ;  /* 0x0000000405027825 */ /* 0x000fcc00078e0002 */
[----:B------:R-:W2:Y:S04]  /*1bd0*/  LDG.E.CONSTANT R2, desc[UR6][R2.64] ;  /* 0x0000000602027981 */ /* 0x000ea8000c1e9900 */
[----:B--2---:R1:W-:Y:S02]  /*1be0*/  STS [R19+0x4a60], R2 ;  /* 0x004a600213007388 */ /* 0x0043e40000000800 */
.L_x_1:
[----:B------:R-:W-:Y:S05]  /*1bf0*/  BSYNC.RECONVERGENT B0 ;  /* 0x0000000000007941 */ /* 0x000fea0003800200 */
.L_x_0:
[----:B------:R-:W-:Y:S04]  /*1c00*/  BSSY.RECONVERGENT B0, `(.L_x_2) ;  /* 0x0000095000007945 */ /* 0x000fe80003800200 */
[----:B------:R-:W-:Y:S05]  /*1c10*/  @P1 BRA `(.L_x_3) ;  /* 0x00000008004c1947 */ /* 0x000fea0003800000 */
[----:B------:R-:W-:Y:S01]  /*1c20*/  ISETP.GT.AND P0, PT, R4, 0x16, PT ;  /* 0x000000160400780c */ /* 0x000fe20003f04270 */
[----:B------:R-:W-:Y:S01]  /*1c30*/  BSSY.RECONVERGENT B1, `(.L_x_4) ;  /* 0x000008d000017945 */ /* 0x000fe20003800200 */
[----:B------:R-:W-:-:S11]  /*1c40*/  IMAD.MOV.U32 R0, RZ, RZ, 0x3f800000 ;  /* 0x3f800000ff007424 */ /* 0x000fd600078e00ff */
[----:B------:R-:W-:Y:S05]  /*1c50*/  @P0 BRA `(.L_x_5) ;  /* 0x0000000000e80947 */ /* 0x000fea0003800000 */
[----:B------:R-:W-:-:S13]  /*1c60*/  ISETP.GT.AND P0, PT, R4, 0xb, PT ;  /* 0x0000000b0400780c */ /* 0x000fda0003f04270 */
[----:B------:R-:W-:Y:S05]  /*1c70*/  @P0 BRA `(.L_x_6) ;  /* 0x0000000000700947 */ /* 0x000fea0003800000 */
[----:B------:R-:W-:-:S13]  /*1c80*/  ISETP.GT.AND P0, PT, R4, 0x6, PT ;  /* 0x000000060400780c */ /* 0x000fda0003f04270 */
[----:B------:R-:W-:Y:S05]  /*1c90*/  @P0 BRA `(.L_x_7) ;  /* 0x0000000000200947 */ /* 0x000fea0003800000 */
[----:B------:R-:W-:-:S04]  /*1ca0*/  IADD3 R0, PT, PT, R4, -0x3, RZ ;  /* 0xfffffffd04007810 */ /* 0x000fc80007ffe0ff */
[----:B------:R-:W-:-:S13]  /*1cb0*/  ISETP.GE.U32.AND P0, PT, R0, 0x3, PT ;  /* 0x000000030000780c */ /* 0x000fda0003f06070 */
[----:B------:R-:W-:Y:S05]  /*1cc0*/  @!P0 BRA `(.L_x_8) ;  /* 0x00000000000c8947 */ /* 0x000fea0003800000 */
[----:B------:R-:W-:-:S13]  /*1cd0*/  ISETP.NE.AND P0, PT, R4, 0x6, PT ;  /* 0x000000060400780c */ /* 0x000fda0003f05270 */
[----:B------:R-:W-:Y:S05]  /*1ce0*/  @!P0 BRA `(.L_x_9) ;  /* 0x00000000004c8947 */ /* 0x000fea0003800000 */
[----:B------:R-:W-:Y:S05]  /*1cf0*/  BRA `(.L_x_10) ;  /* 0x0000000400e47947 */ /* 0x000fea0003800000 */
.L_x_8:
[----:B------:R-:W-:Y:S01]  /*1d00*/  HFMA2 R0, -RZ, RZ, 0, 0 ;  /* 0x00000000ff007431 */ /* 0x000fe200000001ff */
[----:B------:R-:W-:Y:S06]  /*1d10*/  BRA `(.L_x_11) ;  /* 0x0000000400f87947 */ /* 0x000fec0003800000 */
.L_x_7:
[----:B------:R-:W-:-:S13]  /*1d20*/  ISETP.GT.AND P0, PT, R4, 0x8, PT ;  /* 0x000000080400780c */ /* 0x000fda0003f04270 */
[----:B------:R-:W-:Y:S05]  /*1d30*/  @P0 BRA `(.L_x_12) ;  /* 0x0000000000180947 */ /* 0x000fea0003800000 */
[----:B------:R-:W-:-:S05]  /*1d40*/  IMAD.MOV.U32 R3, RZ, RZ, -0x7 ;  /* 0xfffffff9ff037424 */ /* 0x000fca00078e00ff */
[----:B------:R-:W-:-:S04]  /*1d50*/  VIADDMNMX.U32 R0, R4, R3, 0x2, PT ;  /* 0x0000000204007446 */ /* 0x000fc80003800003 */
[----:B------:R-:W-:-:S04]  /*1d60*/  SHF.L.U32 R0, R0, 0x2, RZ ;  /* 0x0000000200007819 */ /* 0x000fc800000006ff */
[----:B-1----:R-:W1:Y:S02]  /*1d70*/  LDC R2, c[0x2][R0] ;  /* 0x0080000000027b82 */ /* 0x002e640000000800 */
[----:B-1----:R-:W-:-:S04]  /*1d80*/  SHF.R.S32.HI R3, RZ, 0x1f, R2 ;  /* 0x0000001fff037819 */ /* 0x002fc80000011402 */
.L_x_25:
[----:B------:R-:W-:Y:S05]  /*1d90*/  BRX R2 -0x1da0                                               (*"BRANCH_TARGETS .L_x_26,.L_x_9,.L_x_10"*) ;  /* 0xffffffe002987949 */ /* 0x000fea000383ffff */
.L_x_12:
[----:B------:R-:W-:-:S04]  /*1da0*/  MOV R3, 0xfffffff7 ;  /* 0xfffffff700037802 */ /* 0x000fc80000000f00 */
[----:B------:R-:W-:-:S05]  /*1db0*/  VIADDMNMX.U32 R0, R4, R3, 0x3, PT ;  /* 0x0000000304007446 */ /* 0x000fca0003800003 */
[----:B------:R-:W-:-:S04]  /*1dc0*/  IMAD.SHL.U32 R0, R0, 0x4, RZ ;  /* 0x0000000400007824 */ /* 0x000fc800078e00ff */
[----:B-1----:R-:W1:Y:S02]  /*1dd0*/  LDC R2, c[0x2][R0+0xc] ;  /* 0x0080030000027b82 */ /* 0x002e640000000800 */
[----:B-1----:R-:W-:-:S04]  /*1de0*/  SHF.R.S32.HI R3, RZ, 0x1f, R2 ;  /* 0x0000001fff037819 */ /* 0x002fc80000011402 */
.L_x_29:
[----:B------:R-:W-:Y:S05]  /*1df0*/  BRX R2 -0x1e00                                               (*"BRANCH_TARGETS .L_x_26,.L_x_9,.L_x_10"*) ;  /* 0xffffffe002807949 */ /* 0x000fea000383ffff */
.L_x_26:
[----:B------:R-:W-:Y:S01]  /*1e00*/  HFMA2 R0, -RZ, RZ, -1.791015625, -0.052093505859375 ;  /* 0xbf2aaaabff007431 */ /* 0x000fe200000001ff */
[----:B------:R-:W-:Y:S06]  /*1e10*/  BRA `(.L_x_11) ;  /* 0x0000000400b87947 */ /* 0x000fec0003800000 */
.L_x_9:
[----:B------:R-:W-:Y:S01]  /*1e20*/  MOV R0, 0x3f2aaaab ;  /* 0x3f2aaaab00007802 */ /* 0x000fe20000000f00 */
[----:B------:R-:W-:Y:S06]  /*1e30*/  BRA `(.L_x_11) ;  /* 0x0000000400b07947 */ /* 0x000fec0003800000 */
.L_x_6:
[----:B------:R-:W-:-:S13]  /*1e40*/  ISETP.GE.AND P0, PT, R4, 0x12, PT ;  /* 0x000000120400780c */ /* 0x000fda0003f06270 */
[----:B------:R-:W-:Y:S05]  /*1e50*/  @!P0 BRA `(.L_x_13) ;  /* 0x0000000000608947 */ /* 0x000fea0003800000 */
[----:B------:R-:W-:-:S13]  /*1e60*/  ISETP.GT.AND P0, PT, R4, 0x13, PT ;  /* 0x000000130400780c */ /* 0x000fda0003f04270 */
[----:B------:R-:W-:Y:S05]  /*1e70*/  @P0 BRA `(.L_x_14) ;  /* 0x0000000000280947 */ /* 0x000fea0003800000 */
[----:B------:R-:W-:-:S05]  /*1e80*/  IMAD.MOV.U32 R3, RZ, RZ, -0x12 ;  /* 0xffffffeeff037424 */ /* 0x000fca00078e00ff */
[----:B------:R-:W-:-:S04]  /*1e90*/  VIADDMNMX.U32 R0, R4, R3, 0x2, PT ;  /* 0x0000000204007446 */ /* 0x000fc80003800003 */
[----:B------:R-:W-:-:S04]  /*1ea0*/  SHF.L.U32 R0, R0, 0x2, RZ ;  /* 0x0000000200007819 */ /* 0x000fc800000006ff */
[----:B-1----:R-:W1:Y:S02]  /*1eb0*/  LDC R2, c[0x2][R0+0x1c] ;  /* 0x0080070000027b82 */ /* 0x002e640000000800 */
[----:B-1----:R-:W-:-:S04]  /*1ec0*/  SHF.R.S32.HI R3, RZ, 0x1f, R2 ;  /* 0x0000001fff037819 */ /* 0x002fc80000011402 */
.L_x_34:
[----:B------:R-:W-:Y:S05]  /*1ed0*/  BRX R2 -0x1ee0                                               (*"BRANCH_TARGETS .L_x_35,.L_x_36,.L_x_10"*) ;  /* 0xffffffe002487949 */ /* 0x000fea000383ffff */
.L_x_36:
[----:B------:R-:W-:Y:S01]  /*1ee0*/  HFMA2 R0, -RZ, RZ, -1.7578125, -0.0001385211944580078125 ;  /* 0xbf08888aff007431 */ /* 0x000fe200000001ff */
[----:B------:R-:W-:Y:S06]  /*1ef0*/  BRA `(.L_x_11) ;  /* 0x0000000400807947 */ /* 0x000fec0003800000 */
.L_x_35:
[----:B------:R-:W-:Y:S01]  /*1f00*/  IMAD.MOV.U32 R0, RZ, RZ, -0x40777775 ;  /* 0xbf88888bff007424 */ /* 0x000fe200078e00ff */
[----:B------:R-:W-:Y:S06]  /*1f10*/  BRA `(.L_x_11) ;  /* 0x0000000400787947 */ /* 0x000fec0003800000 */
.L_x_14:
[----:B------:R-:W-:-:S04]  /*1f20*/  MOV R3, 0xffffffec ;  /* 0xffffffec00037802 */ /* 0x000fc80000000f00 */
[----:B------:R-:W-:-:S04]  /*1f30*/  VIADDMNMX.U32 R0, R4, R3, 0x3, PT ;  /* 0x0000000304007446 */ /* 0x000fc80003800003 */
[----:B------:R-:W-:-:S04]  /*1f40*/  SHF.L.U32 R0, R0, 0x2, RZ ;  /* 0x0000000200007819 */ /* 0x000fc800000006ff */
[----:B-1----:R-:W1:Y:S02]  /*1f50*/  LDC R2, c[0x2][R0+0x28] ;  /* 0x00800a0000027b82 */ /* 0x002e640000000800 */
[----:B-1----:R-:W-:-:S04]  /*1f60*/  SHF.R.S32.HI R3, RZ, 0x1f, R2 ;  /* 0x0000001fff037819 */ /* 0x002fc80000011402 */
.L_x_38:
[----:B------:R-:W-:Y:S05]  /*1f70*/  BRX R2 -0x1f80                                               (*"BRANCH_TARGETS .L_x_39,.L_x_40,.L_x_41,.L_x_10"*) ;  /* 0xffffffe002207949 */ /* 0x000fea000383ffff */
.L_x_41:
[----:B------:R-:W-:Y:S01]  /*1f80*/  IMAD.MOV.U32 R0, RZ, RZ, -0x42777777 ;  /* 0xbd888889ff007424 */ /* 0x000fe200078e00ff */
[----:B------:R-:W-:Y:S06]  /*1f90*/  BRA `(.L_x_11) ;  /* 0x0000000400587947 */ /* 0x000fec0003800000 */
.L_x_40:
[----:B------:R-:W-:Y:S01]  /*1fa0*/  HFMA2 R0, -RZ, RZ, -1.5078125, -0.0001380443572998046875 ;  /* 0xbe088886ff007431 */ /* 0x000fe200000001ff */
[----:B------:R-:W-:Y:S06]  /*1fb0*/  BRA `(.L_x_11) ;  /* 0x0000000400507947 */ /* 0x000fec0003800000 */
.L_x_39:
[----:B------:R-:W-:Y:S01]  /*1fc0*/  MOV R0, 0xbe88888a ;  /* 0xbe88888a00007802 */ /* 0x000fe20000000f00 */
[----:B------:R-:W-:Y:S06]  /*1fd0*/  BRA `(.L_x_11) ;  /* 0x0000000400487947 */ /* 0x000fec0003800000 */
.L_x_13:
[----:B------:R-:W-:Y:S01]  /*1fe0*/  IMAD.MOV.U32 R0, RZ, RZ, 0x3e638e37 ;  /* 0x3e638e37ff007424 */ /* 0x000fe200078e00ff */
[----:B------:R-:W-:Y:S06]  /*1ff0*/  BRA `(.L_x_11) ;  /* 0x0000000400407947 */ /* 0x000fec0003800000 */
.L_x_5:
[----:B------:R-:W-:-:S13]  /*2000*/  ISETP.GT.AND P0, PT, R4, 0x1f, PT ;  /* 0x0000001f0400780c */ /* 0x000fda0003f04270 */
[----:B------:R-:W-:Y:S05]  /*2010*/  @P0 BRA `(.L_x_15) ;  /* 0x0000000000c00947 */ /* 0x000fea0003800000 */
[----:B------:R-:W-:-:S13]  /*2020*/  ISETP.GT.AND P0, PT, R4, 0x1a, PT ;  /* 0x0000001a0400780c */ /* 0x000fda0003f04270 */
[----:B------:R-:W-:Y:S05]  /*2030*/  @P0 BRA `(.L_x_16) ;  /* 0x0000000000580947 */ /* 0x000fea0003800000 */
[----:B------:R-:W-:-:S13]  /*2040*/  ISETP.GT.AND P0, PT, R4, 0x18, PT ;  /* 0x000000180400780c */ /* 0x000fda0003f04270 */
[----:B------:R-:W-:Y:S05]  /*2050*/  @P0 BRA `(.L_x_17) ;  /* 0x0000000000280947 */ /* 0x000fea0003800000 */
[----:B------:R-:W-:-:S04]  /*2060*/  MOV R3, 0xffffffe9 ;  /* 0xffffffe900037802 */ /* 0x000fc80000000f00 */
[----:B------:R-:W-:-:S04]  /*2070*/  VIADDMNMX.U32 R0, R4, R3, 0x2, PT ;  /* 0x0000000204007446 */ /* 0x000fc80003800003 */
[----:B------:R-:W-:-:S04]  /*2080*/  SHF.L.U32 R0, R0, 0x2, RZ ;  /* 0x0000000200007819 */ /* 0x000fc800000006ff */
[----:B-1----:R-:W1:Y:S02]  /*2090*/  LDC R2, c[0x2][R0+0x38] ;  /* 0x00800e0000027b82 */ /* 0x002e640000000800 */
[----:B-1----:R-:W-:-:S04]  /*20a0*/  SHF.R.S32.HI R3, RZ, 0x1f, R2 ;  /* 0x0000001fff037819 */ /* 0x002fc80000011402 */
.L_x_43:
[----:B------:R-:W-:Y:S05]  /*20b0*/  BRX R2 -0x20c0                                               (*"BRANCH_TARGETS .L_x_44,.L_x_45,.L_x_10"*) ;  /* 0xffffffdc02d07949 */ /* 0x000fea000383ffff */
.L_x_45:
[----:B------:R-:W-:Y:S01]  /*20c0*/  IMAD.MOV.U32 R0, RZ, RZ, -0x42c9f49e ;  /* 0xbd360b62ff007424 */ /* 0x000fe200078e00ff */
[----:B------:R-:W-:Y:S06]  /*20d0*/  BRA `(.L_x_11) ;  /* 0x0000000400087947 */ /* 0x000fec0003800000 */
.L_x_44:
[----:B------:R-:W-:Y:S01]  /*20e0*/  HFMA2 R0, -RZ, RZ, -1.2578125, -0.0001385211944580078125 ;  /* 0xbd08888aff007431 */ /* 0x000fe200000001ff */
[----:B------:R-:W-:Y:S06]  /*20f0*/  BRA `(.L_x_11) ;  /* 0x0000000400007947 */ /* 0x000fec0003800000 */
.L_x_17:
[----:B------:R-:W-:-:S04]  /*2100*/  MOV R3, 0xffffffe7 ;  /* 0xffffffe700037802 */ /* 0x000fc80000000f00 */
[----:B------:R-:W-:-:S05]  /*2110*/  VIADDMNMX.U32 R0, R4, R3, 0x2, PT ;  /* 0x0000000204007446 */ /* 0x000fca0003800003 */
[----:B------:R-:W-:-:S04]  /*2120*/  IMAD.SHL.U32 R0, R0, 0x4, RZ ;  /* 0x0000000400007824 */ /* 0x000fc800078e00ff */
[----:B-1----:R-:W1:Y:S02]  /*2130*/  LDC R2, c[0x2][R0+0x44] ;  /* 0x0080110000027b82 */ /* 0x002e640000000800 */
[----:B-1----:R-:W-:-:S04]  /*2140*/  SHF.R.S32.HI R3, RZ, 0x1f, R2 ;  /* 0x0000001fff037819 */ /* 0x002fc80000011402 */
.L_x_47:
[----:B------:R-:W-:Y:S05]  /*2150*/  BRX R2 -0x2160                                               (*"BRANCH_TARGETS .L_x_48,.L_x_49,.L_x_10"*) ;  /* 0xffffffdc02a87949 */ /* 0x000fea000383ffff */
.L_x_49:
[----:B------:R-:W-:Y:S01]  /*2160*/  HFMA2 R0, -RZ, RZ, -1.552734375, 0.0002253055572509765625 ;  /* 0xbe360b62ff007431 */ /* 0x000fe200000001ff */
[----:B------:R-:W-:Y:S06]  /*2170*/  BRA `(.L_x_11) ;  /* 0x0000000000e07947 */ /* 0x000fec0003800000 */
.L_x_48:
[----:B------:R-:W-:Y:S01]  /*2180*/  MOV R0, 0x3db60b61 ;  /* 0x3db60b6100007802 */ /* 0x000fe20000000f00 */
[----:B------:R-:W-:Y:S06]  /*2190*/  BRA `(.L_x_11) ;  /* 0x0000000000d87947 */ /* 0x000fec0003800000 */
.L_x_16:
[----:B------:R-:W-:-:S13]  /*21a0*/  ISETP.GT.AND P0, PT, R4, 0x1c, PT ;  /* 0x0000001c0400780c */ /* 0x000fda0003f04270 */
[----:B------:R-:W-:Y:S05]  /*21b0*/  @P0 BRA `(.L_x_18) ;  /* 0x0000000000280947 */ /* 0x000fea0003800000 */
[----:B------:R-:W-:-:S05]  /*21c0*/  IMAD.MOV.U32 R3, RZ, RZ, -0x1b ;  /* 0xffffffe5ff037424 */ /* 0x000fca00078e00ff */
[----:B------:R-:W-:-:S04]  /*21d0*/  VIADDMNMX.U32 R0, R4, R3, 0x2, PT ;  /* 0x0000000204007446 */ /* 0x000fc80003800003 */
[----:B------:R-:W-:-:S04]  /*21e0*/  SHF.L.U32 R0, R0, 0x2, RZ ;  /* 0x0000000200007819 */ /* 0x000fc800000006ff */
[----:B-1----:R-:W1:Y:S02]  /*21f0*/  LDC R2, c[0x2][R0+0x50] ;  /* 0x0080140000027b82 */ /* 0x002e640000000800 */
[----:B-1----:R-:W-:-:S04]  /*2200*/  SHF.R.S32.HI R3, RZ, 0x1f, R2 ;  /* 0x0000001fff037819 */ /* 0x002fc80000011402 */
.L_x_51:
[----:B------:R-:W-:Y:S05]  /*2210*/  BRX R2 -0x2220                                               (*"BRANCH_TARGETS .L_x_52,.L_x_53,.L_x_10"*) ;  /* 0xffffffdc02787949 */ /* 0x000fea000383ffff */
.L_x_53:
[----:B------:R-:W-:Y:S01]  /*2220*/  HFMA2 R0, -RZ, RZ, -1.802734375, 0.00022518634796142578125 ;  /* 0xbf360b61ff007431 */ /* 0x000fe200000001ff */
[----:B------:R-:W-:Y:S06]  /*2230*/  BRA `(.L_x_11) ;  /* 0x0000000000b07947 */ /* 0x000fec0003800000 */
.L_x_52:
[----:B------:R-:W-:Y:S01]  /*2240*/  IMAD.MOV.U32 R0, RZ, RZ, 0x3eb60b62 ;  /* 0x3eb60b62ff007424 */ /* 0x000fe200078e00ff */
[----:B------:R-:W-:Y:S06]  /*2250*/  BRA `(.L_x_11) ;  /* 0x0000000000a87947 */ /* 0x000fec0003800000 */
.L_x_18:
[----:B------:R-:W-:-:S04]  /*2260*/  MOV R3, 0xffffffe3 ;  /* 0xffffffe300037802 */ /* 0x000fc80000000f00 */
[----:B------:R-:W-:-:S04]  /*2270*/  VIADDMNMX.U32 R0, R4, R3, 0x3, PT ;  /* 0x0000000304007446 */ /* 0x000fc80003800003 */
[----:B------:R-:W-:-:S04]  /*2280*/  SHF.L.U32 R0, R0, 0x2, RZ ;  /* 0x0000000200007819 */ /* 0x000fc800000006ff */
[----:B-1----:R-:W1:Y:S02]  /*2290*/  LDC R2, c[0x2][R0+0x5c] ;  /* 0x0080170000027b82 */ /* 0x002e640000000800 */
[----:B-1----:R-:W-:-:S04]  /*22a0*/  SHF.R.S32.HI R3, RZ, 0x1f, R2 ;  /* 0x0000001fff037819 */ /* 0x002fc80000011402 */
.L_x_55:
[----:B------:R-:W-:Y:S05]  /*22b0*/  BRX R2 -0x22c0                                               (*"BRANCH_TARGETS .L_x_56,.L_x_57,.L_x_58,.L_x_10"*) ;  /* 0xffffffdc02507949 */ /* 0x000fea000383ffff */
.L_x_58:
[----:B------:R-:W-:Y:S01]  /*22c0*/  IMAD.MOV.U32 R0, RZ, RZ, 0x3f638e39 ;  /* 0x3f638e39ff007424 */ /* 0x000fe200078e00ff */
[----:B------:R-:W-:Y:S06]  /*22d0*/  BRA `(.L_x_11) ;  /* 0x0000000000887947 */ /* 0x000fec0003800000 */
.L_x_57:
[----:B------:R-:W-:Y:S01]  /*22e0*/  HFMA2 R0, -RZ, RZ, -1.9716796875, -0.0003802776336669921875 ;  /* 0xbfe38e3bff007431 */ /* 0x000fe200000001ff */
[----:B------:R-:W-:Y:S06]  /*22f0*/  BRA `(.L_x_11) ;  /* 0x0000000000807947 */ /* 0x000fec0003800000 */
.L_x_56:
[----:B------:R-:W-:Y:S01]  /*2300*/  MOV R0, 0x3fb60b5f ;  /* 0x3fb60b5f00007802 */ /* 0x000fe20000000f00 */
[----:B------:R-:W-:Y:S06]  /*2310*/  BRA `(.L_x_11) ;  /* 0x0000000000787947 */ /* 0x000fec0003800000 */
.L_x_15:
[----:B------:R-:W-:-:S13]  /*2320*/  ISETP.GT.AND P0, PT, R4, 0x22, PT ;  /* 0x000000220400780c */ /* 0x000fda0003f04270 */
[----:B------:R-:W-:Y:S05]  /*2330*/  @P0 BRA `(.L_x_19) ;  /* 0x0000000000300947 */ /* 0x000fea0003800000 */
[----:B------:R-:W-:-:S05]  /*2340*/  IMAD.MOV.U32 R3, RZ, RZ, -0x20 ;  /* 0xffffffe0ff037424 */ /* 0x000fca00078e00ff */
[----:B------:R-:W-:-:S04]  /*2350*/  VIADDMNMX.U32 R0, R4, R3, 0x3, PT ;  /* 0x0000000304007446 */ /* 0x000fc80003800003 */
[----:B------:R-:W-:-:S04]  /*2360*/  SHF.L.U32 R0, R0, 0x2, RZ ;  /* 0x0000000200007819 */ /* 0x000fc800000006ff */
[----:B-1----:R-:W1:Y:S02]  /*2370*/  LDC R2, c[0x2][R0+0x6c] ;  /* 0x00801b0000027b82 */ /* 0x002e640000000800 */
[----:B-1----:R-:W-:-:S04]  /*2380*/  SHF.R.S32.HI R3, RZ, 0x1f, R2 ;  /* 0x0000001fff037819 */ /* 0x002fc80000011402 */
.L_x_60:
[----:B------:R-:W-:Y:S05]  /*2390*/  BRX R2 -0x23a0                                               (*"BRANCH_TARGETS .L_x_61,.L_x_62,.L_x_63,.L_x_10"*) ;  /* 0xffffffdc02187949 */ /* 0x000fea000383ffff */
.L_x_63:
[----:B------:R-:W-:Y:S01]  /*23a0*/  HFMA2 R0, -RZ, RZ, -1.4716796875, -0.0003793239593505859375 ;  /* 0xbde38e37ff007431 */ /* 0x000fe200000001ff */
[----:B------:R-:W-:Y:S06]  /*23b0*/  BRA `(.L_x_11) ;  /* 0x0000000000507947 */ /* 0x000fec0003800000 */
.L_x_62:
[----:B------:R-:W-:Y:S01]  /*23c0*/  IMAD.MOV.U32 R0, RZ, RZ, 0x3e638e37 ;  /* 0x3e638e37ff007424 */ /* 0x000fe200078e00ff */
[----:B------:R-:W-:Y:S06]  /*23d0*/  BRA `(.L_x_11) ;  /* 0x0000000000487947 */ /* 0x000fec0003800000 */
.L_x_61:
[----:B------:R-:W-:Y:S01]  /*23e0*/  MOV R0, 0xbee38e37 ;  /* 0xbee38e3700007802 */ /* 0x000fe20000000f00 */
[----:B------:R-:W-:Y:S06]  /*23f0*/  BRA `(.L_x_11) ;  /* 0x0000000000407947 */ /* 0x000fec0003800000 */
.L_x_19:
[----:B-1----:R-:W-:-:S04]  /*2400*/  IADD3 R2, PT, PT, R4, -0x24, RZ ;  /* 0xffffffdc04027810 */ /* 0x002fc80007ffe0ff */
[----:B------:R-:W-:-:S13]  /*2410*/  ISETP.GE.U32.AND P0, PT, R2, 0x5, PT ;  /* 0x000000050200780c */ /* 0x000fda0003f06070 */
[----:B------:R-:W-:Y:S05]  /*2420*/  @!P0 BRA `(.L_x_20) ;  /* 0x0000000000308947 */ /* 0x000fea0003800000 */
[----:B------:R-:W-:-:S05]  /*2430*/  IMAD.MOV.U32 R3, RZ, RZ, -0x23 ;  /* 0xffffffddff037424 */ /* 0x000fca00078e00ff */
[----:B------:R-:W-:-:S04]  /*2440*/  VIADDMNMX.U32 R2, R4, R3, 0x7, PT ;  /* 0x0000000704027446 */ /* 0x000fc80003800003 */
[----:B------:R-:W-:-:S04]  /*2450*/  SHF.L.U32 R5, R2, 0x2, RZ ;  /* 0x0000000202057819 */ /* 0x000fc800000006ff */
[----:B------:R-:W1:Y:S02]  /*2460*/  LDC R2, c[0x2][R5+0x7c] ;  /* 0x00801f0005027b82 */ /* 0x000e640000000800 */
[----:B-1----:R-:W-:-:S04]  /*2470*/  SHF.R.S32.HI R3, RZ, 0x1f, R2 ;  /* 0x0000001fff037819 */ /* 0x002fc80000011402 */
.L_x_65:
[----:B------:R-:W-:Y:S05]  /*2480*/  BRX R2 -0x2490                                               (*"BRANCH_TARGETS .L_x_66,.L_x_10,.L_x_11"*) ;  /* 0xffffffd802dc7949 */ /* 0x000fea000383ffff */
.L_x_10:
[----:B------:R-:W-:-:S04]  /*2490*/  IADD3 R0, PT, PT, R4, -0x1, RZ ;  /* 0xffffffff04007810 */ /* 0x000fc80007ffe0ff */
[----:B------:R-:W-:-:S04]  /*24a0*/  ISETP.GE.U32.AND P0, PT, R0, 0x2, PT ;  /* 0x000000020000780c */ /* 0x000fc80003f06070 */
[----:B------:R-:W-:Y:S01]  /*24b0*/  FSEL R0, RZ, 2, !P0 ;  /* 0x40000000ff007808 */ /* 0x000fe20004000000 */
[----:B------:R-:W-:Y:S08]  /*24c0*/  BRA `(.L_x_11) ;  /* 0x00000000000c7947 */ /* 0x000ff00003800000 */
.L_x_66:
[----:B------:R-:W-:Y:S01]  /*24d0*/  IMAD.MOV.U32 R0, RZ, RZ, 0x3d638e3a ;  /* 0x3d638e3aff007424 */ /* 0x000fe200078e00ff */
[----:B------:R-:W-:Y:S06]  /*24e0*/  BRA `(.L_x_11) ;  /* 0x0000000000047947 */ /* 0x000fec0003800000 */
.L_x_20:
[----:B------:R-:W-:-:S07]  /*24f0*/  HFMA2 R0, -RZ, RZ, 0, 0 ;  /* 0x00000000ff007431 */ /* 0x000fce00000001ff */
.L_x_11:
[----:B------:R-:W-:Y:S05]  /*2500*/  BSYNC.RECONVERGENT B1 ;  /* 0x0000000000017941 */ /* 0x000fea0003800200 */
.L_x_4:
[----:B------:R-:W-:-:S04]  /*2510*/  IADD3 R3, PT, PT, R7, 0x4c80, RZ ;  /* 0x00004c8007037810 */ /* 0x000fc80007ffe0ff */
[----:B------:R-:W-:-:S05]  /*2520*/  LEA R3, R6, R3, 0x18 ;  /* 0x0000000306037211 */ /* 0x000fca00078ec0ff */
[----:B------:R-:W-:-:S05]  /*2530*/  IMAD R3, R4, 0x4, R3 ;  /* 0x0000000404037824 */ /* 0x000fca00078e0203 */
[----:B------:R2:W-:Y:S02]  /*2540*/  STS [R3], R0 ;  /* 0x0000000003007388 */ /* 0x0005e40000000800 */
.L_x_3:
[----:B------:R-:W-:Y:S05]  /*2550*/  BSYNC.RECONVERGENT B0 ;  /* 0x0000000000007941 */ /* 0x000fea0003800200 */
.L_x_2:
[----:B--2---:R-:W-:Y:S01]  /*2560*/  PRMT R0, R4, 0x9910, RZ ;  /* 0x0000991004007816 */ /* 0x004fe200000000ff */
[----:B------:R-:W-:Y:S01]  /*2570*/  BAR.SYNC.DEFER_BLOCKING 0x0 ;  /* 0x0000000000007b1d */ /* 0x000fe20000010000 */
[----:B------:R-:W-:Y:S01]  /*2580*/  IADD3 R7, PT, PT, R7, 0x4c80, RZ ;  /* 0x00004c8007077810 */ /* 0x000fe20007ffe0ff */
[----:B-1----:R-:W-:Y:S01]  /*2590*/  HFMA2 R2, -RZ, RZ, 0, 0 ;  /* 0x00000000ff027431 */ /* 0x002fe200000001ff */
[----:B0-----:R-:W-:Y:S01]  /*25a0*/  CS2R R24, SRZ ;  /* 0x0000000000187805 */ /* 0x001fe2000001ff00 */
[----:B------:R-:W-:Y:S01]  /*25b0*/  IMAD R0, R0, 0xf1, RZ ;  /* 0x000000f100007824 */ /* 0x000fe200078e02ff */
[----:B------:R-:W-:Y:S01]  /*25c0*/  LEA R7, R6, R7, 0x18 ;  /* 0x0000000706077211 */ /* 0x000fe200078ec0ff */
[----:B------:R-:W-:Y:S01]  /*25d0*/  HFMA2 R49, -RZ, RZ, 0, 0 ;  /* 0x00000000ff317431 */ /* 0x000fe200000001ff */
[----:B------:R-:W-:Y:S01]  /*25e0*/  CS2R R22, SRZ ;  /* 0x0000000000167805 */ /* 0x000fe2000001ff00 */
[----:B------:R-:W-:Y:S01]  /*25f0*/  HFMA2 R29, -RZ, RZ, 0, 0 ;  /* 0x00000000ff1d7431 */ /* 0x000fe200000001ff */
[----:B------:R-:W-:Y:S01]  /*2600*/  LOP3.LUT R0, R0, 0xffff, RZ, 0xc0, !PT ;  /* 0x0000ffff00007812 */ /* 0x000fe200078ec0ff */
[----:B------:R-:W-:Y:S01]  /*2610*/  HFMA2 R39, -RZ, RZ, 0, 0 ;  /* 0x00000000ff277431 */ /* 0x000fe200000001ff */
[----:B------:R-:W-:Y:S01]  /*2620*/  MOV R27, RZ ;  /* 0x000000ff001b7202 */ /* 0x000fe20000000f00 */
[----:B------:R-:W-:Y:S01]  /*2630*/  HFMA2 R11, -RZ, RZ, 0, 0 ;  /* 0x00000000ff0b7431 */ /* 0x000fe200000001ff */
[----:B------:R-:W-:Y:S01]  /*2640*/  SHF.R.U32.HI R0, RZ, 0xd, R0 ;  /* 0x0000000dff007819 */ /* 0x000fe20000011600 */
[----:B------:R-:W-:-:S02]  /*2650*/  HFMA2 R43, -RZ, RZ, 0, 0 ;  /* 0x00000000ff2b7431 */ /* 0x000fc400000001ff */
[----:B------:R-:W-:Y:S02]  /*2660*/  IMAD.MOV.U32 R51, RZ, RZ, RZ ;  /* 0x000000ffff337224 */ /* 0x000fe400078e00ff */
[----:B------:R-:W-:Y:S01]  /*2670*/  HFMA2 R5, -RZ, RZ, 0, 0 ;  /* 0x00000000ff057431 */ /* 0x000fe200000001ff */
[----:B------:R-:W-:Y:S02]  /*2680*/  PRMT R0, R0, 0x9910, RZ ;  /* 0x0000991000007816 */ /* 0x000fe400000000ff */
[----:B------:R-:W-:Y:S02]  /*2690*/  CS2R R8, SRZ ;  /* 0x0000000000087805 */ /* 0x000fe4000001ff00 */
[----:B------:R-:W-:Y:S01]  /*26a0*/  MOV R53, RZ ;  /* 0x000000ff00357202 */ /* 0x000fe20000000f00 */
[----:B------:R-:W-:Y:S01]  /*26b0*/  IMAD.MOV.U32 R47, RZ, RZ, RZ ;  /* 0x000000ffff2f7224 */ /* 0x000fe200078e00ff */
[----:B------:R-:W-:Y:S01]  /*26c0*/  MOV R55, RZ ;  /* 0x000000ff00377202 */ /* 0x000fe20000000f00 */
[----:B------:R-:W-:Y:S01]  /*26d0*/  IMAD R0, R0, 0x22, RZ ;  /* 0x0000002200007824 */ /* 0x000fe200078e02ff */
[----:B------:R-:W-:Y:S01]  /*26e0*/  MOV R57, RZ ;  /* 0x000000ff00397202 */ /* 0x000fe20000000f00 */
[----:B------:R-:W-:Y:S01]  /*26f0*/  IMAD.MOV.U32 R37, RZ, RZ, RZ ;  /* 0x000000ffff257224 */ /* 0x000fe200078e00ff */
[----:B------:R-:W-:Y:S01]  /*2700*/  MOV R41, RZ ;  /* 0x000000ff00297202 */ /* 0x000fe20000000f00 */
[----:B------:R-:W-:Y:S01]  /*2710*/  IMAD.MOV.U32 R35, RZ, RZ, RZ ;  /* 0x000000ffff237224 */ /* 0x000fe200078e00ff */
[----:B------:R-:W-:Y:S01]  /*2720*/  IADD3 R13, PT, PT, RZ, -R0, RZ ;  /* 0x80000000ff0d7210 */ /* 0x000fe20007ffe0ff */
[----:B------:R-:W-:Y:S01]  /*2730*/  IMAD.HI.U32 R0, R4, 0x7878788, RZ ;  /* 0x0787878804007827 */ /* 0x000fe200078e00ff */
[----:B------:R-:W-:Y:S01]  /*2740*/  MOV R61, RZ ;  /* 0x000000ff003d7202 */ /* 0x000fe20000000f00 */
[----:B------:R-:W-:Y:S01]  /*2750*/  UPLOP3.LUT UP0, UPT, UPT, UPT, UPT, 0x80, 0x8 ;  /* 0x000000000008789c */ /* 0x000fe20003f0f070 */
[----:B------:R-:W-:Y:S01]  /*2760*/  PRMT R13, R13, 0x7710, RZ ;  /* 0x000077100d0d7816 */ /* 0x000fe200000000ff */
[----:B------:R-:W-:Y:S01]  /*2770*/  IMAD R0, R0, 0x18, R7 ;  /* 0x0000001800007824 */ /* 0x000fe200078e0207 */
[----:B------:R-:W-:Y:S01]  /*2780*/  CS2R R6, SRZ ;  /* 0x0000000000067805 */ /* 0x000fe2000001ff00 */
[----:B------:R-:W-:Y:S01]  /*2790*/  IMAD.MOV.U32 R33, RZ, RZ, RZ ;  /* 0x000000ffff217224 */ /* 0x000fe200078e00ff */
[----:B------:R-:W-:Y:S01]  /*27a0*/  MOV R45, RZ ;  /* 0x000000ff002d7202 */ /* 0x000fe20000000f00 */
[----:B------:R-:W-:-:S02]  /*27b0*/  IMAD.IADD R13, R13, 0x1, R4 ;  /* 0x000000010d0d7824 */ /* 0x000fc400078e0204 */
[----:B------:R-:W-:Y:S02]  /*27c0*/  IMAD.MOV.U32 R31, RZ, RZ, RZ ;  /* 0x000000ffff1f7224 */ /* 0x000fe400078e00ff */
[----:B------:R-:W-:Y:S01]  /*27d0*/  IMAD.MOV.U32 R59, RZ, RZ, RZ ;  /* 0x000000ffff3b7224 */ /* 0x000fe200078e00ff */
[----:B------:R-:W-:-:S07]  /*27e0*/  LOP3.LUT R13, R13, 0xff, RZ, 0xc0, !PT ;  /* 0x000000ff0d0d7812 */ /* 0x000fce00078ec0ff */
.L_x_23:
[----:B------:R-:W-:Y:S01]  /*27f0*/  LEA R12, R13, R2, 0x3 ;  /* 0x000000020d0c7211 */ /* 0x000fe200078e18ff */
[----:B------:R-:W-:Y:S01]  /*2800*/  UPLOP3.LUT UP1, UPT, UPT, UPT, UP0, 0x80, 0x8 ;  /* 0x000000000008789c */ /* 0x000fe20003f2f000 */
[----:B------:R-:W-:-:S10]  /*2810*/  MOV R15, RZ ;  /* 0x000000ff000f7202 */ /* 0x000fd40000000f00 */
.L_x_22:
[----:B------:R-:W0:Y:S01]  /*2820*/  S2R R26, SR_CgaCtaId ;  /* 0x00000000001a7919 */ /* 0x000e220000008800 */
[----:B------:R-:W-:Y:S01]  /*2830*/  MOV R10, 0x400 ;  /* 0x00000400000a7802 */ /* 0x000fe20000000f00 */
[----:B------:R-:W-:Y:S01]  /*2840*/  IMAD R3, R2, 0x3, R15 ;  /* 0x0000000302037824 */ /* 0x000fe200078e020f */
[----:B------:R-:W-:-:S03]  /*2850*/  UMOV UR4, 0x120 ;  /* 0x0000012000047882 */ /* 0x000fc60000000000 */
[----:B------:R-:W-:-:S05]  /*2860*/  VIADD R4, R10, 0x4c80 ;  /* 0x00004c800a047836 */ /* 0x000fca0000000000 */
[C---:B0-----:R-:W-:Y:S02]  /*2870*/  LEA R4, R26.reuse, R4, 0x18 ;  /* 0x000000041a047211 */ /* 0x041fe400078ec0ff */
[----:B------:R-:W-:Y:S02]  /*2880*/  LEA R10, R26, R10, 0x18 ;  /* 0x0000000a1a0a7211 */ /* 0x000fe400078ec0ff */
[----:B------:R-:W-:Y:S01]  /*2890*/  LEA R4, R3, R4, 0x2 ;  /* 0x0000000403047211 */ /* 0x000fe200078e10ff */
[----:B------:R-:W-:Y:S01]  /*28a0*/  IMAD R3, R12, 0x3, R15 ;  /* 0x000000030c037824 */ /* 0x000fe200078e020f */
[----:B------:R-:W-:-:S03]  /*28b0*/  IADD3 R15, PT, PT, R15, 0x1, RZ ;  /* 0x000000010f0f7810 */ /* 0x000fc60007ffe0ff */
[----:B------:R0:W1:Y:S01]  /*28c0*/  LDS R14, [R4] ;  /* 0x00000000040e7984 */ /* 0x0000620000000800 */
[----:B------:R-:W-:Y:S01]  /*28d0*/  IMAD R3, R3, 0x6, RZ ;  /* 0x0000000603037824 */ /* 0x000fe200078e02ff */
[----:B------:R-:W-:Y:S02]  /*28e0*/  ISETP.NE.AND P0, PT, R15, 0x3, PT ;  /* 0x000000030f00780c */ /* 0x000fe40003f05270 */
[----:B------:R0:W2:Y:S01]  /*28f0*/  LDS R16, [R4+0x90] ;  /* 0x0000900004107984 */ /* 0x0000a20000000800 */
[----:B------:R-:W-:-:S03]  /*2900*/  IMAD R3, R3, 0x4, R10 ;  /* 0x0000000403037824 */ /* 0x000fc600078e020a */
[----:B------:R0:W3:Y:S04]  /*2910*/  LDS R17, [R4+0x18] ;  /* 0x0000180004117984 */ /* 0x0000e80000000800 */
[----:B------:R0:W4:Y:S04]  /*2920*/  LDS R18, [R4+0x30] ;  /* 0x0000300004127984 */ /* 0x0001280000000800 */
[----:B------:R0:W0:Y:S04]  /*2930*/  LDS R19, [R4+0x48] ;  /* 0x0000480004137984 */ /* 0x0000280000000800 */
[----:B------:R0:W0:Y:S04]  /*2940*/  LDS R20, [R4+0x60] ;  /* 0x0000600004147984 */ /* 0x0000280000000800 */
[----:B------:R0:W0:Y:S02]  /*2950*/  LDS R21, [R4+0x78] ;  /* 0x0000780004157984 */ /* 0x0000240000000800 */
.L_x_21:
[----:B------:R-:W1:Y:S04]  /*2960*/  LDS R28, [R3+UR4+-0x120] ;  /* 0xfffee004031c7984 */ /* 0x000e680008000800 */
[----:B------:R-:W5:Y:S04]  /*2970*/  LDS R26, [R0+UR4+-0x120] ;  /* 0xfffee004001a7984 */ /* 0x000f680008000800 */
[----:B0-----:R-:W-:Y:S04]  /*2980*/  LDS R4, [R3+UR4+-0x90] ;  /* 0xffff700403047984 */ /* 0x001fe80008000800 */
[----:B------:R-:W0:Y:S01]  /*2990*/  LDS R10, [R3+UR4] ;  /* 0x00000004030a7984 */ /* 0x000e220008000800 */
[-C--:B-1----:R-:W-:Y:S01]  /*29a0*/  FMUL R30, R14, R28.reuse ;  /* 0x0000001c0e1e7220 */ /* 0x082fe20000400000 */
[----:B----4-:R-:W-:-:S03]  /*29b0*/  FMUL R32, R18, R28 ;  /* 0x0000001c12207220 */ /* 0x010fc60000400000 */
[C---:B-----5:R-:W-:Y:S01]  /*29c0*/  FFMA R59, R26.reuse, R30, R59 ;  /* 0x0000001e1a3b7223 */ /* 0x060fe2000000003b */
[----:B---3--:R-:W-:Y:S01]  /*29d0*/  FMUL R30, R17, R28 ;  /* 0x0000001c111e7220 */ /* 0x008fe20000400000 */
[----:B------:R-:W-:Y:S01]  /*29e0*/  FFMA R22, R26, R32, R22 ;  /* 0x000000201a167223 */ /* 0x000fe20000000016 */
[----:B------:R-:W-:Y:S02]  /*29f0*/  FMUL R32, R20, R28 ;  /* 0x0000001c14207220 */ /* 0x000fe40000400000 */
[C---:B------:R-:W-:Y:S01]  /*2a00*/  FFMA R61, R26.reuse, R30, R61 ;  /* 0x0000001e1a3d7223 */ /* 0x040fe2000000003d */
[----:B------:R-:W-:Y:S01]  /*2a10*/  FMUL R30, R19, R28 ;  /* 0x0000001c131e7220 */ /* 0x000fe20000400000 */
[----:B------:R-:W-:Y:S01]  /*2a20*/  FFMA R55, R26, R32, R55 ;  /* 0x000000201a377223 */ /* 0x000fe20000000037 */
[----:B--2---:R-:W-:Y:S01]  /*2a30*/  FMUL R32, R16, R28 ;  /* 0x0000001c10207220 */ /* 0x004fe20000400000 */
[----:B0-----:R-:W-:Y:S01]  /*2a40*/  FMUL R34, R20, R10 ;  /* 0x0000000a14227220 */ /* 0x001fe20000400000 */
[----:B------:R-:W-:Y:S01]  /*2a50*/  FFMA R57, R26, R30, R57 ;  /* 0x0000001e1a397223 */ /* 0x000fe20000000039 */
[----:B------:R-:W-:Y:S01]  /*2a60*/  FMUL R30, R21, R28 ;  /* 0x0000001c151e7220 */ /* 0x000fe20000400000 */
[----:B------:R-:W-:Y:S01]  /*2a70*/  FMUL R28, R14, R4 ;  /* 0x000000040e1c7220 */ /* 0x000fe20000400000 */
[----:B------:R-:W-:Y:S01]  /*2a80*/  FFMA R51, R26, R32, R51 ;  /* 0x000000201a337223 */ /* 0x000fe20000000033 */
[----:B------:R-:W-:Y:S01]  /*2a90*/  FMUL R32, R18, R4 ;  /* 0x0000000412207220 */ /* 0x000fe20000400000 */
[C---:B------:R-:W-:Y:S01]  /*2aa0*/  FFMA R53, R26.reuse, R30, R53 ;  /* 0x0000001e1a357223 */ /* 0x040fe20000000035 */
[C---:B------:R-:W-:Y:S01]  /*2ab0*/  FFMA R45, R26.reuse, R28, R45 ;  /* 0x0000001c1a2d7223 */ /* 0x040fe2000000002d */
[----:B------:R-:W-:Y:S01]  /*2ac0*/  FMUL R28, R17, R4 ;  /* 0x00000004111c7220 */ /* 0x000fe20000400000 */
[----:B------:R-:W0:Y:S01]  /*2ad0*/  LDS R30, [R3+UR4+0x90] ;  /* 0x00009004031e7984 */ /* 0x000e220008000800 */
[----:B------:R-:W-:Y:S01]  /*2ae0*/  FFMA R41, R26, R32, R41 ;  /* 0x000000201a297223 */ /* 0x000fe20000000029 */
[----:B------:R-:W-:Y:S01]  /*2af0*/  FMUL R32, R20, R4 ;  /* 0x0000000414207220 */ /* 0x000fe20000400000 */
[C---:B------:R-:W-:Y:S01]  /*2b00*/  FFMA R43, R26.reuse, R28, R43 ;  /* 0x0000001c1a2b7223 */ /* 0x040fe2000000002b */
[----:B------:R-:W-:Y:S01]  /*2b10*/  FMUL R28, R19, R4 ;  /* 0x00000004131c7220 */ /* 0x000fe20000400000 */
[C---:B------:R-:W-:Y:S01]  /*2b20*/  FFMA R25, R26.reuse, R34, R25 ;  /* 0x000000221a197223 */ /* 0x040fe20000000019 */
[----:B------:R-:W-:Y:S01]  /*2b30*/  FFMA R29, R26, R32, R29 ;  /* 0x000000201a1d7223 */ /* 0x000fe2000000001d */
[----:B------:R-:W-:Y:S01]  /*2b40*/  FMUL R32, R16, R4 ;  /* 0x0000000410207220 */ /* 0x000fe20000400000 */
[----:B------:R-:W-:Y:S01]  /*2b50*/  FFMA R39, R26, R28, R39 ;  /* 0x0000001c1a277223 */ /* 0x000fe20000000027 */
[----:B------:R-:W-:Y:S01]  /*2b60*/  FMUL R28, R21, R4 ;  /* 0x00000004151c7220 */ /* 0x000fe20000400000 */
[----:B------:R-:W-:Y:S01]  /*2b70*/  FMUL R4, R14, R10 ;  /* 0x0000000a0e047220 */ /* 0x000fe20000400000 */
[----:B------:R-:W-:Y:S01]  /*2b80*/  FFMA R27, R26, R32, R27 ;  /* 0x000000201a1b7223 */ /* 0x000fe2000000001b */
[----:B------:R-:W-:Y:S01]  /*2b90*/  FMUL R32, R18, R10 ;  /* 0x0000000a12207220 */ /* 0x000fe20000400000 */
[C---:B------:R-:W-:Y:S01]  /*2ba0*/  FFMA R7, R26.reuse, R28, R7 ;  /* 0x0000001c1a077223 */ /* 0x040fe20000000007 */
[----:B------:R-:W-:Y:S01]  /*2bb0*/  FMUL R28, R17, R10 ;  /* 0x0000000a111c7220 */ /* 0x000fe20000400000 */
[C---:B------:R-:W-:Y:S01]  /*2bc0*/  FFMA R5, R26.reuse, R4, R5 ;  /* 0x000000041a057223 */ /* 0x040fe20000000005 */
[C---:B------:R-:W-:Y:S01]  /*2bd0*/  FFMA R11, R26.reuse, R32, R11 ;  /* 0x000000201a0b7223 */ /* 0x040fe2000000000b */
[----:B------:R-:W-:Y:S01]  /*2be0*/  FMUL R32, R21, R10 ;  /* 0x0000000a15207220 */ /* 0x000fe20000400000 */
[----:B------:R-:W-:Y:S01]  /*2bf0*/  FFMA R4, R26, R28, R6 ;  /* 0x0000001c1a047223 */ /* 0x000fe20000000006 */
[-C--:B------:R-:W-:Y:S01]  /*2c00*/  FMUL R28, R19, R10.reuse ;  /* 0x0000000a131c7220 */ /* 0x080fe20000400000 */
[----:B------:R-:W-:Y:S01]  /*2c10*/  MOV R6, UR4 ;  /* 0x0000000400067c02 */ /* 0x000fe20008000f00 */
[----:B------:R-:W-:Y:S01]  /*2c20*/  FMUL R10, R16, R10 ;  /* 0x0000000a100a7220 */ /* 0x000fe20000400000 */
[C---:B------:R-:W-:Y:S01]  /*2c30*/  FFMA R8, R26.reuse, R32, R8 ;  /* 0x000000201a087223 */ /* 0x040fe20000000008 */
[C---:B------:R-:W-:Y:S01]  /*2c40*/  FFMA R9, R26.reuse, R28, R9 ;  /* 0x0000001c1a097223 */ /* 0x040fe20000000009 */
[C-C-:B------:R-:W-:Y:S01]  /*2c50*/  IADD3 R28, PT, PT, R3.reuse, 0x4, R6.reuse ;  /* 0x00000004031c7810 */ /* 0x140fe20007ffe006 */
[----:B------:R-:W-:Y:S01]  /*2c60*/  FFMA R23, R26, R10, R23 ;  /* 0x0000000a1a177223 */ /* 0x000fe20000000017 */
[----:B------:R-:W-:Y:S01]  /*2c70*/  IADD3 R6, PT, PT, R3, 0x8, R6 ;  /* 0x0000000803067810 */ /* 0x000fe20007ffe006 */
[----:B------:R-:W-:Y:S04]  /*2c80*/  LDS R10, [R0+UR4+-0x11c] ;  /* 0xfffee404000a7984 */ /* 0x000fe80008000800 */
[----:B------:R-:W1:Y:S01]  /*2c90*/  LDS R34, [R28+-0x120] ;  /* 0xfffee0001c227984 */ /* 0x000e620000000800 */
[-C--:B0-----:R-:W-:Y:S01]  /*2ca0*/  FMUL R32, R14, R30.reuse ;  /* 0x0000001e0e207220 */ /* 0x081fe20000400000 */
[----:B------:R-:W-:-:S03]  /*2cb0*/  FMUL R36, R20, R30 ;  /* 0x0000001e14247220 */ /* 0x000fc60000400000 */
[C---:B------:R-:W-:Y:S01]  /*2cc0*/  FFMA R31, R26.reuse, R32, R31 ;  /* 0x000000201a1f7223 */ /* 0x040fe2000000001f */
[----:B------:R-:W-:Y:S01]  /*2cd0*/  FMUL R32, R17, R30 ;  /* 0x0000001e11207220 */ /* 0x000fe20000400000 */
[C---:B------:R-:W-:Y:S01]  /*2ce0*/  FFMA R47, R26.reuse, R36, R47 ;  /* 0x000000241a2f7223 */ /* 0x040fe2000000002f */
[----:B------:R-:W-:Y:S02]  /*2cf0*/  FMUL R36, R21, R30 ;  /* 0x0000001e15247220 */ /* 0x000fe40000400000 */
[----:B------:R-:W-:Y:S01]  /*2d00*/  FFMA R33, R26, R32, R33 ;  /* 0x000000201a217223 */ /* 0x000fe20000000021 */
[----:B------:R-:W-:Y:S01]  /*2d10*/  FMUL R32, R18, R30 ;  /* 0x0000001e12207220 */ /* 0x000fe20000400000 */
[----:B------:R-:W-:-:S03]  /*2d20*/  FFMA R49, R26, R36, R49 ;  /* 0x000000241a317223 */ /* 0x000fc60000000031 */
[----:B------:R-:W-:Y:S01]  /*2d30*/  FFMA R35, R26, R32, R35 ;  /* 0x000000201a237223 */ /* 0x000fe20000000023 */
[-C--:B------:R-:W-:Y:S01]  /*2d40*/  FMUL R32, R19, R30.reuse ;  /* 0x0000001e13207220 */ /* 0x080fe20000400000 */
[----:B------:R-:W-:-:S03]  /*2d50*/  FMUL R30, R16, R30 ;  /* 0x0000001e101e7220 */ /* 0x000fc60000400000 */
[C---:B------:R-:W-:Y:S01]  /*2d60*/  FFMA R37, R26.reuse, R32, R37 ;  /* 0x000000201a257223 */ /* 0x040fe20000000025 */
[----:B------:R-:W-:Y:S01]  /*2d70*/  FFMA R24, R26, R30, R24 ;  /* 0x0000001e1a187223 */ /* 0x000fe20000000018 */
[----:B------:R-:W0:Y:S01]  /*2d80*/  LDS R32, [R28+-0x90] ;  /* 0xffff70001c207984 */ /* 0x000e220000000800 */
[-C--:B-1----:R-:W-:Y:S01]  /*2d90*/  FMUL R30, R17, R34.reuse ;  /* 0x00000022111e7220 */ /* 0x082fe20000400000 */
[----:B------:R-:W-:-:S03]  /*2da0*/  FMUL R26, R14, R34 ;  /* 0x000000220e1a7220 */ /* 0x000fc60000400000 */
[C---:B------:R-:W-:Y:S01]  /*2db0*/  FFMA R61, R10.reuse, R30, R61 ;  /* 0x0000001e0a3d7223 */ /* 0x040fe2000000003d */
[----:B------:R-:W-:Y:S01]  /*2dc0*/  FFMA R59, R10, R26, R59 ;  /* 0x0000001a0a3b7223 */ /* 0x000fe2000000003b */
[----:B------:R-:W1:Y:S01]  /*2dd0*/  LDS R30, [R28] ;  /* 0x000000001c1e7984 */ /* 0x000e620000000800 */
[----:B------:R-:W-:-:S03]  /*2de0*/  FMUL R26, R18, R34 ;  /* 0x00000022121a7220 */ /* 0x000fc60000400000 */
[----:B------:R-:W2:Y:S01]  /*2df0*/  LDS R28, [R28+0x90] ;  /* 0x000090001c1c7984 */ /* 0x000ea20000000800 */
[----:B------:R-:W-:Y:S01]  /*2e00*/  FFMA R22, R10, R26, R22 ;  /* 0x0000001a0a167223 */ /* 0x000fe20000000016 */
[----:B------:R-:W-:-:S04]  /*2e10*/  FMUL R26, R19, R34 ;  /* 0x00000022131a7220 */ /* 0x000fc80000400000 */
[----:B------:R-:W-:Y:S01]  /*2e20*/  FFMA R57, R10, R26, R57 ;  /* 0x0000001a0a397223 */ /* 0x000fe20000000039 */
[----:B------:R-:W-:-:S04]  /*2e30*/  FMUL R26, R20, R34 ;  /* 0x00000022141a7220 */ /* 0x000fc80000400000 */
[----:B------:R-:W-:Y:S01]  /*2e40*/  FFMA R55, R10, R26, R55 ;  /* 0x0000001a0a377223 */ /* 0x000fe20000000037 */
[-C--:B------:R-:W-:Y:S01]  /*2e50*/  FMUL R26, R21, R34.reuse ;  /* 0x00000022151a7220 */ /* 0x080fe20000400000 */
[----:B------:R-:W-:-:S03]  /*2e60*/  FMUL R34, R16, R34 ;  /* 0x0000002210227220 */ /* 0x000fc60000400000 */
[C---:B------:R-:W-:Y:S01]  /*2e70*/  FFMA R53, R10.reuse, R26, R53 ;  /* 0x0000001a0a357223 */ /* 0x040fe20000000035 */
[----:B------:R-:W-:Y:S01]  /*2e80*/  FFMA R51, R10, R34, R51 ;  /* 0x000000220a337223 */ /* 0x000fe20000000033 */
[-C--:B0-----:R-:W-:Y:S01]  /*2e90*/  FMUL R26, R14, R32.reuse ;  /* 0x000000200e1a7220 */ /* 0x081fe20000400000 */
[----:B------:R-:W-:-:S03]  /*2ea0*/  FMUL R34, R17, R32 ;  /* 0x0000002011227220 */ /* 0x000fc60000400000 */
[----:B------:R-:W-:Y:S01]  /*2eb0*/  FFMA R45, R10, R26, R45 ;  /* 0x0000001a0a2d7223 */ /* 0x000fe2000000002d */
[----:B------:R-:W-:Y:S01]  /*2ec0*/  FMUL R26, R18, R32 ;  /* 0x00000020121a7220 */ /* 0x000fe20000400000 */
[C---:B------:R-:W-:Y:S01]  /*2ed0*/  FFMA R43, R10.reuse, R34, R43 ;  /* 0x000000220a2b7223 */ /* 0x040fe2000000002b */
[----:B------:R-:W-:Y:S02]  /*2ee0*/  FMUL R34, R19, R32 ;  /* 0x0000002013227220 */ /* 0x000fe40000400000 */
[----:B------:R-:W-:Y:S01]  /*2ef0*/  FFMA R41, R10, R26, R41 ;  /* 0x0000001a0a297223 */ /* 0x000fe20000000029 */
[----:B------:R-:W-:Y:S01]  /*2f00*/  FMUL R26, R20, R32 ;  /* 0x00000020141a7220 */ /* 0x000fe20000400000 */
[----:B------:R-:W-:Y:S01]  /*2f10*/  FFMA R39, R10, R34, R39 ;  /* 0x000000220a277223 */ /* 0x000fe20000000027 */
[-C--:B------:R-:W-:Y:S01]  /*2f20*/  FMUL R34, R21, R32.reuse ;  /* 0x0000002015227220 */ /* 0x080fe20000400000 */
[----:B------:R-:W-:Y:S01]  /*2f30*/  FMUL R32, R16, R32 ;  /* 0x0000002010207220 */ /* 0x000fe20000400000 */
[----:B------:R-:W-:Y:S01]  /*2f40*/  FFMA R29, R10, R26, R29 ;  /* 0x0000001a0a1d7223 */ /* 0x000fe2000000001d */
[----:B-1----:R-:W-:-:S02]  /*2f50*/  FMUL R26, R14, R30 ;  /* 0x0000001e0e1a7220 */ /* 0x002fc40000400000 */
[----:B------:R-:W-:Y:S01]  /*2f60*/  FFMA R27, R10, R32, R27 ;  /* 0x000000200a1b7223 */ /* 0x000fe2000000001b */
[----:B------:R-:W-:Y:S01]  /*2f70*/  FMUL R32, R18, R30 ;  /* 0x0000001e12207220 */ /* 0x000fe20000400000 */
[C---:B------:R-:W-:Y:S01]  /*2f80*/  FFMA R7, R10.reuse, R34, R7 ;  /* 0x000000220a077223 */ /* 0x040fe20000000007 */
[C---:B------:R-:W-:Y:S01]  /*2f90*/  FFMA R5, R10.reuse, R26, R5 ;  /* 0x0000001a0a057223 */ /* 0x040fe20000000005 */
[----:B------:R-:W-:Y:S01]  /*2fa0*/  FMUL R26, R17, R30 ;  /* 0x0000001e111a7220 */ /* 0x000fe20000400000 */
[----:B------:R-:W-:Y:S01]  /*2fb0*/  FFMA R11, R10, R32, R11 ;  /* 0x000000200a0b7223 */ /* 0x000fe2000000000b */
[----:B------:R-:W-:Y:S01]  /*2fc0*/  FMUL R32, R20, R30 ;  /* 0x0000001e14207220 */ /* 0x000fe20000400000 */
[----:B--2---:R-:W-:Y:S01]  /*2fd0*/  FMUL R34, R18, R28 ;  /* 0x0000001c12227220 */ /* 0x004fe20000400000 */
[C---:B------:R-:W-:Y:S01]  /*2fe0*/  FFMA R26, R10.reuse, R26, R4 ;  /* 0x0000001a0a1a7223 */ /* 0x040fe20000000004 */
[----:B------:R-:W-:Y:S01]  /*2ff0*/  FMUL R4, R19, R30 ;  /* 0x0000001e13047220 */ /* 0x000fe20000400000 */
[C---:B------:R-:W-:Y:S01]  /*3000*/  FFMA R25, R10.reuse, R32, R25 ;  /* 0x000000200a197223 */ /* 0x040fe20000000019 */
[C---:B------:R-:W-:Y:S01]  /*3010*/  FFMA R35, R10.reuse, R34, R35 ;  /* 0x000000220a237223 */ /* 0x040fe20000000023 */
[----:B------:R-:W0:Y:S01]  /*3020*/  LDS R32, [R6+-0x120] ;  /* 0xfffee00006207984 */ /* 0x000e220000000800 */
[----:B------:R-:W-:Y:S01]  /*3030*/  FFMA R9, R10, R4, R9 ;  /* 0x000000040a097223 */ /* 0x000fe20000000009 */
[-C--:B------:R-:W-:Y:S01]  /*3040*/  FMUL R4, R21, R30.reuse ;  /* 0x0000001e15047220 */ /* 0x080fe20000400000 */
[----:B------:R-:W-:Y:S01]  /*3050*/  FMUL R30, R16, R30 ;  /* 0x0000001e101e7220 */ /* 0x000fe20000400000 */
[----:B------:R-:W-:-:S02]  /*3060*/  FMUL R34, R19, R28 ;  /* 0x0000001c13227220 */ /* 0x000fc40000400000 */
[C---:B------:R-:W-:Y:S01]  /*3070*/  FFMA R8, R10.reuse, R4, R8 ;  /* 0x000000040a087223 */ /* 0x040fe20000000008 */
[----:B------:R-:W-:Y:S01]  /*3080*/  FFMA R23, R10, R30, R23 ;  /* 0x0000001e0a177223 */ /* 0x000fe20000000017 */
[----:B------:R-:W1:Y:S01]  /*3090*/  LDS R4, [R0+UR4+-0x118] ;  /* 0xfffee80400047984 */ /* 0x000e620008000800 */
[----:B------:R-:W-:Y:S01]  /*30a0*/  FMUL R30, R14, R28 ;  /* 0x0000001c0e1e7220 */ /* 0x000fe20000400000 */
[----:B------:R-:W-:Y:S01]  /*30b0*/  FFMA R37, R10, R34, R37 ;  /* 0x000000220a257223 */ /* 0x000fe20000000025 */
[----:B------:R-:W-:Y:S01]  /*30c0*/  FMUL R34, R20, R28 ;  /* 0x0000001c14227220 */ /* 0x000fe20000400000 */
[----:B------:R-:W-:Y:S01]  /*30d0*/  UIADD3 UR4, UPT, UPT, UR4, 0xc, URZ ;  /* 0x0000000c04047890 */ /* 0x000fe2000fffe0ff */
[C---:B------:R-:W-:Y:S01]  /*30e0*/  FFMA R31, R10.reuse, R30, R31 ;  /* 0x0000001e0a1f7223 */ /* 0x040fe2000000001f */
[----:B------:R-:W-:Y:S01]  /*30f0*/  FMUL R30, R17, R28 ;  /* 0x0000001c111e7220 */ /* 0x000fe20000400000 */
[----:B------:R-:W-:Y:S01]  /*3100*/  FFMA R47, R10, R34, R47 ;  /* 0x000000220a2f7223 */ /* 0x000fe2000000002f */
[-C--:B------:R-:W-:Y:S01]  /*3110*/  FMUL R34, R21, R28.reuse ;  /* 0x0000001c15227220 */ /* 0x080fe20000400000 */
[----:B------:R-:W-:Y:S01]  /*3120*/  FMUL R28, R16, R28 ;  /* 0x0000001c101c7220 */ /* 0x000fe20000400000 */
[C---:B------:R-:W-:Y:S01]  /*3130*/  FFMA R33, R10.reuse, R30, R33 ;  /* 0x0000001e0a217223 */ /* 0x040fe20000000021 */
[----:B------:R-:W-:Y:S01]  /*3140*/  UISETP.NE.AND UP0, UPT, UR4, 0x138, UPT ;  /* 0x000001380400788c */ /* 0x000fe2000bf05270 */
[----:B------:R-:W2:Y:S01]  /*3150*/  LDS R30, [R6+-0x90] ;  /* 0xffff7000061e7984 */ /* 0x000ea20000000800 */
[C---:B------:R-:W-:Y:S01]  /*3160*/  FFMA R49, R10.reuse, R34, R49 ;  /* 0x000000220a317223 */ /* 0x040fe20000000031 */
[----:B------:R-:W-:-:S02]  /*3170*/  FFMA R24, R10, R28, R24 ;  /* 0x0000001c0a187223 */ /* 0x000fc40000000018 */
[----:B------:R-:W3:Y:S01]  /*3180*/  LDS R10, [R6] ;  /* 0x00000000060a7984 */ /* 0x000ee20000000800 */
[-C--:B0-----:R-:W-:Y:S01]  /*3190*/  FMUL R28, R14, R32.reuse ;  /* 0x000000200e1c7220 */ /* 0x081fe20000400000 */
[----:B------:R-:W-:-:S03]  /*31a0*/  FMUL R34, R17, R32 ;  /* 0x0000002011227220 */ /* 0x000fc60000400000 */
[----:B-1----:R-:W-:Y:S01]  /*31b0*/  FFMA R59, R4, R28, R59 ;  /* 0x0000001c043b7223 */ /* 0x002fe2000000003b */
[----:B------:R-:W-:Y:S01]  /*31c0*/  FMUL R28, R18, R32 ;  /* 0x00000020121c7220 */ /* 0x000fe20000400000 */
[C---:B------:R-:W-:Y:S01]  /*31d0*/  FFMA R61, R4.reuse, R34, R61 ;  /* 0x00000022043d7223 */ /* 0x040fe2000000003d */
[----:B------:R-:W-:Y:S02]  /*31e0*/  FMUL R34, R19, R32 ;  /* 0x0000002013227220 */ /* 0x000fe40000400000 */
[----:B------:R-:W-:Y:S01]  /*31f0*/  FFMA R22, R4, R28, R22 ;  /* 0x0000001c04167223 */ /* 0x000fe20000000016 */
[----:B------:R-:W-:Y:S01]  /*3200*/  FMUL R28, R20, R32 ;  /* 0x00000020141c7220 */ /* 0x000fe20000400000 */
[C---:B------:R-:W-:Y:S01]  /*3210*/  FFMA R57, R4.reuse, R34, R57 ;  /* 0x0000002204397223 */ /* 0x040fe20000000039 */
[----:B------:R-:W-:Y:S02]  /*3220*/  FMUL R34, R21, R32 ;  /* 0x0000002015227220 */ /* 0x000fe40000400000 */
[----:B------:R-:W-:-:S02]  /*3230*/  FFMA R55, R4, R28, R55 ;  /* 0x0000001c04377223 */ /* 0x000fc40000000037 */
[----:B------:R3:W0:Y:S01]  /*3240*/  LDS R28, [R6+0x90] ;  /* 0x00009000061c7984 */ /* 0x0006220000000800 */
[----:B------:R-:W-:Y:S01]  /*3250*/  FFMA R53, R4, R34, R53 ;  /* 0x0000002204357223 */ /* 0x000fe20000000035 */
[----:B------:R-:W-:Y:S01]  /*3260*/  FMUL R34, R16, R32 ;  /* 0x0000002010227220 */ /* 0x000fe20000400000 */
[----:B--2---:R-:W-:-:S03]  /*3270*/  FMUL R32, R14, R30 ;  /* 0x0000001e0e207220 */ /* 0x004fc60000400000 */
[C---:B------:R-:W-:Y:S01]  /*3280*/  FFMA R51, R4.reuse, R34, R51 ;  /* 0x0000002204337223 */ /* 0x040fe20000000033 */
[----:B------:R-:W-:Y:S01]  /*3290*/  FFMA R45, R4, R32, R45 ;  /* 0x00000020042d7223 */ /* 0x000fe2000000002d */
[-C--:B------:R-:W-:Y:S01]  /*32a0*/  FMUL R32, R17, R30.reuse ;  /* 0x0000001e11207220 */ /* 0x080fe20000400000 */
[----:B------:R-:W-:Y:S01]  /*32b0*/  FMUL R34, R18, R30 ;  /* 0x0000001e12227220 */ /* 0x000fe20000400000 */
[----:B---3--:R-:W-:Y:S02]  /*32c0*/  FMUL R6, R14, R10 ;  /* 0x0000000a0e067220 */ /* 0x008fe40000400000 */
[C---:B------:R-:W-:Y:S01]  /*32d0*/  FFMA R43, R4.reuse, R32, R43 ;  /* 0x00000020042b7223 */ /* 0x040fe2000000002b */
[----:B------:R-:W-:Y:S01]  /*32e0*/  FMUL R32, R19, R30 ;  /* 0x0000001e13207220 */ /* 0x000fe20000400000 */
[----:B------:R-:W-:Y:S01]  /*32f0*/  FFMA R41, R4, R34, R41 ;  /* 0x0000002204297223 */ /* 0x000fe20000000029 */
[----:B------:R-:W-:Y:S01]  /*3300*/  FMUL R34, R20, R30 ;  /* 0x0000001e14227220 */ /* 0x000fe20000400000 */
[C---:B------:R-:W-:Y:S01]  /*3310*/  FFMA R5, R4.reuse, R6, R5 ;  /* 0x0000000604057223 */ /* 0x040fe20000000005 */
[----:B------:R-:W-:Y:S01]  /*3320*/  FFMA R39, R4, R32, R39 ;  /* 0x0000002004277223 */ /* 0x000fe20000000027 */
[-C--:B------:R-:W-:Y:S01]  /*3330*/  FMUL R32, R21, R30.reuse ;  /* 0x0000001e15207220 */ /* 0x080fe20000400000 */
[----:B------:R-:W-:Y:S01]  /*3340*/  FMUL R30, R16, R30 ;  /* 0x0000001e101e7220 */ /* 0x000fe20000400000 */
[----:B------:R-:W-:Y:S01]  /*3350*/  FMUL R6, R17, R10 ;  /* 0x0000000a11067220 */ /* 0x000fe20000400000 */
[C---:B------:R-:W-:Y:S01]  /*3360*/  FFMA R29, R4.reuse, R34, R29 ;  /* 0x00000022041d7223 */ /* 0x040fe2000000001d */
[C---:B------:R-:W-:Y:S01]  /*3370*/  FFMA R7, R4.reuse, R32, R7 ;  /* 0x0000002004077223 */ /* 0x040fe20000000007 */
[----:B------:R-:W-:Y:S01]  /*3380*/  FFMA R27, R4, R30, R27 ;  /* 0x0000001e041b7223 */ /* 0x000fe2000000001b */
[----:B------:R-:W-:Y:S01]  /*3390*/  FMUL R30, R18, R10 ;  /* 0x0000000a121e7220 */ /* 0x000fe20000400000 */
[----:B------:R-:W-:Y:S01]  /*33a0*/  FFMA R6, R4, R6, R26 ;  /* 0x0000000604067223 */ /* 0x000fe2000000001a */
[-C--:B------:R-:W-:Y:S01]  /*33b0*/  FMUL R32, R19, R10.reuse ;  /* 0x0000000a13207220 */ /* 0x080fe20000400000 */
[----:B------:R-:W-:Y:S01]  /*33c0*/  FMUL R26, R20, R10 ;  /* 0x0000000a141a7220 */ /* 0x000fe20000400000 */
[----:B------:R-:W-:Y:S01]  /*33d0*/  FFMA R11, R4, R30, R11 ;  /* 0x0000001e040b7223 */ /* 0x000fe2000000000b */
[-C--:B------:R-:W-:Y:S01]  /*33e0*/  FMUL R30, R21, R10.reuse ;  /* 0x0000000a151e7220 */ /* 0x080fe20000400000 */
[----:B------:R-:W-:Y:S01]  /*33f0*/  FMUL R10, R16, R10 ;  /* 0x0000000a100a7220 */ /* 0x000fe20000400000 */
[C---:B------:R-:W-:Y:S01]  /*3400*/  FFMA R25, R4.reuse, R26, R25 ;  /* 0x0000001a04197223 */ /* 0x040fe20000000019 */
[C---:B------:R-:W-:Y:S01]  /*3410*/  FFMA R9, R4.reuse, R32, R9 ;  /* 0x0000002004097223 */ /* 0x040fe20000000009 */
[C---:B------:R-:W-:Y:S01]  /*3420*/  FFMA R8, R4.reuse, R30, R8 ;  /* 0x0000001e04087223 */ /* 0x040fe20000000008 */
[----:B------:R-:W-:Y:S01]  /*3430*/  FFMA R23, R4, R10, R23 ;  /* 0x0000000a04177223 */ /* 0x000fe20000000017 */
[-C--:B0-----:R-:W-:Y:S01]  /*3440*/  FMUL R10, R14, R28.reuse ;  /* 0x0000001c0e0a7220 */ /* 0x081fe20000400000 */
[-C--:B------:R-:W-:Y:S01]  /*3450*/  FMUL R26, R17, R28.reuse ;  /* 0x0000001c111a7220 */ /* 0x080fe20000400000 */
[----:B------:R-:W-:-:S02]  /*3460*/  FMUL R30, R18, R28 ;  /* 0x0000001c121e7220 */ /* 0x000fc40000400000 */
[C---:B------:R-:W-:Y:S01]  /*3470*/  FFMA R31, R4.reuse, R10, R31 ;  /* 0x0000000a041f7223 */ /* 0x040fe2000000001f */
[C---:B------:R-:W-:Y:S01]  /*3480*/  FFMA R33, R4.reuse, R26, R33 ;  /* 0x0000001a04217223 */ /* 0x040fe20000000021 */
[----:B------:R-:W-:Y:S01]  /*3490*/  FFMA R35, R4, R30, R35 ;  /* 0x0000001e04237223 */ /* 0x000fe20000000023 */
[-C--:B------:R-:W-:Y:S01]  /*34a0*/  FMUL R10, R19, R28.reuse ;  /* 0x0000001c130a7220 */ /* 0x080fe20000400000 */
[-C--:B------:R-:W-:Y:S01]  /*34b0*/  FMUL R26, R20, R28.reuse ;  /* 0x0000001c141a7220 */ /* 0x080fe20000400000 */
[-C--:B------:R-:W-:Y:S01]  /*34c0*/  FMUL R30, R21, R28.reuse ;  /* 0x0000001c151e7220 */ /* 0x080fe20000400000 */
[----:B------:R-:W-:Y:S01]  /*34d0*/  FMUL R28, R16, R28 ;  /* 0x0000001c101c7220 */ /* 0x000fe20000400000 */
[C---:B------:R-:W-:Y:S01]  /*34e0*/  FFMA R37, R4.reuse, R10, R37 ;  /* 0x0000000a04257223 */ /* 0x040fe20000000025 */
[C---:B------:R-:W-:Y:S01]  /*34f0*/  FFMA R47, R4.reuse, R26, R47 ;  /* 0x0000001a042f7223 */ /* 0x040fe2000000002f */
[C---:B------:R-:W-:Y:S01]  /*3500*/  FFMA R49, R4.reuse, R30, R49 ;  /* 0x0000001e04317223 */ /* 0x040fe20000000031 */
[----:B------:R-:W-:Y:S01]  /*3510*/  FFMA R24, R4, R28, R24 ;  /* 0x0000001c04187223 */ /* 0x000fe20000000018 */
[----:B------:R-:W-:Y:S06]  /*3520*/  BRA.U UP0, `(.L_x_21) ;  /* 0xfffffff5000c7547 */ /* 0x000fec000b83ffff */
[----:B------:R-:W-:Y:S05]  /*3530*/  @P0 BRA `(.L_x_22) ;  /* 0xfffffff000b80947 */ /* 0x000fea000383ffff */
[----:B------:R-:W-:Y:S01]  /*3540*/  HFMA2 R2, -RZ, RZ, 0, 5.9604644775390625e-08 ;  /* 0x00000001ff027431 */ /* 0x000fe200000001ff */
[----:B------:R-:W-:Y:S01]  /*3550*/  UPLOP3.LUT UP0, UPT, UPT, UPT, UPT, 0x40, 0x4 ;  /* 0x000000000004789c */ /* 0x000fe20003f0e870 */
[----:B------:R-:W-:Y:S10]  /*3560*/  BRA.U UP1, `(.L_x_23) ;  /* 0xfffffff101a07547 */ /* 0x000ff4000b83ffff */
[----:B------:R-:W0:Y:S01]  /*3570*/  S2R R4, SR_TID.X ;  /* 0x0000000000047919 */ /* 0x000e220000002100 */
[----:B------:R-:W1:Y:S08]  /*3580*/  S2UR UR4, SR_CTAID.X ;  /* 0x00000000000479c3 */ /* 0x000e700000002500 */
[----:B------:R-:W2:Y:S01]  /*3590*/  LDC.64 R2, c[0x0][0x388] ;  /* 0x0000e200ff027b82 */ /* 0x000ea20000000a00 */
[C---:B0-----:R-:W-:Y:S01]  /*35a0*/  IMAD.SHL.U32 R0, R4.reuse, 0x4, RZ ;  /* 0x0000000404007824 */ /* 0x041fe200078e00ff */
[----:B------:R-:W-:-:S04]  /*35b0*/  LOP3.LUT R4, R4, 0xfe, RZ, 0xc0, !PT ;  /* 0x000000fe04047812 */ /* 0x000fc800078ec0ff */
[----:B------:R-:W-:Y:S02]  /*35c0*/  LOP3.LUT R0, R0, 0x4, RZ, 0xc0, !PT ;  /* 0x0000000400007812 */ /* 0x000fe400078ec0ff */
[----:B-1----:R-:W-:-:S04]  /*35d0*/  IADD3 R13, PT, PT, R4, UR4, RZ ;  /* 0x00000004040d7c10 */ /* 0x002fc8000fffe0ff */
[----:B------:R-:W-:-:S05]  /*35e0*/  LEA R13, R13, R0, 0x3 ;  /* 0x000000000d0d7211 */ /* 0x000fca00078e18ff */
[----:B--2---:R-:W-:-:S05]  /*35f0*/  IMAD.WIDE.U32 R2, R13, 0x4, R2 ;  /* 0x000000040d027825 */ /* 0x004fca00078e0002 */
[----:B------:R-:W-:Y:S04]  /*3600*/  STG.E desc[UR6][R2.64], R59 ;  /* 0x0000003b02007986 */ /* 0x000fe8000c101906 */
        /* <DEDUP_REMOVED lines=26> */
[----:B------:R-:W-:Y:S01]  /*37b0*/  STG.E desc[UR6][R2.64+0xb28c], R24 ;  /* 0x00b28c1802007986 */ /* 0x000fe2000c101906 */
[----:B------:R-:W-:Y:S05]  /*37c0*/  EXIT ;  /* 0x000000000000794d */ /* 0x000fea0003800000 */
.L_x_24:
[----:B------:R-:W-:-:S00]  /*37d0*/  BRA `(.L_x_24) ;  /* 0xfffffffc00fc7947 */ /* 0x000fc0000383ffff */
[----:B------:R-:W-:-:S00]  /*37e0*/  NOP ;  /* 0x0000000000007918 */ /* 0x000fc00000000000 */
        /* <DEDUP_REMOVED lines=9> */
.L_x_74:


//--------------------- .nv.shared.default_function_kernel --------------------------
	.section	.nv.shared.default_function_kernel,"aw",@nobits
	.sectionflags	@""
	.align	4
.nv.shared.default_function_kernel:
	.zero		20776


//--------------------- .nv.shared.reserved.0     --------------------------
	.section	.nv.shared.reserved.0,"aw",@nobits
	.weak		__nv_reservedSMEM_offset_0_alias
	.size		__nv_reservedSMEM_offset_0_alias, 0, 64
	.other		__nv_reservedSMEM_offset_0_alias,@"STO_CUDA_RESERVED_SHARED STV_DEFAULT"
__nv_reservedSMEM_offset_0_alias:
	.zero		0
	.zero		64


//--------------------- .nv.constant0.default_function_kernel --------------------------
	.section	.nv.constant0.default_function_kernel,"a",@progbits
	.sectionflags	@""
	.align	4
.nv.constant0.default_function_kernel:
	.zero		912


//--------------------- SYMBOLS --------------------------

	.type		.nv.reservedSmem.offset0,@object
	.size		.nv.reservedSmem.offset0,0x4
	.type		.nv.reservedSmem.cap,@object
	.size		.nv.reservedSmem.cap,0x4
